//
// Generated by NVIDIA NVVM Compiler
//
// Compiler Build ID: CL-36424714
// Cuda compilation tools, release 13.0, V13.0.88
// Based on NVVM 20.0.0
//

.version 9.0
.target sm_100
.address_size 64

	// .globl	_Z25monte_carlo_kernel_globalPfP17curandStateXORWOW
.global .align 4 .b8 precalc_xorwow_matrix[102400];
.global .align 4 .b8 precalc_xorwow_offset_matrix[102400];
.global .align 4 .b8 mrg32k3aM1[2304];
.global .align 4 .b8 mrg32k3aM2[2304];
.global .align 4 .b8 mrg32k3aM1SubSeq[2016];
.global .align 4 .b8 mrg32k3aM2SubSeq[2016];
.global .align 4 .b8 mrg32k3aM1Seq[2304];
.global .align 4 .b8 mrg32k3aM2Seq[2304];
.const .align 8 .b8 __cr_lgamma_table[72];
.extern .shared .align 16 .b8 shared_counts[];

.visible .entry _Z25monte_carlo_kernel_globalPfP17curandStateXORWOW(
	.param .u64 .ptr .align 1 _Z25monte_carlo_kernel_globalPfP17curandStateXORWOW_param_0,
	.param .u64 .ptr .align 1 _Z25monte_carlo_kernel_globalPfP17curandStateXORWOW_param_1
)
{
	.reg .pred 	%p<29>;
	.reg .b32 	%r<540>;
	.reg .b32 	%f<28>;
	.reg .b64 	%rd<22>;

	ld.param.u64 	%rd8, [_Z25monte_carlo_kernel_globalPfP17curandStateXORWOW_param_0];
	ld.param.u64 	%rd9, [_Z25monte_carlo_kernel_globalPfP17curandStateXORWOW_param_1];
	cvta.to.global.u64 	%rd10, %rd9;
	mov.u32 	%r218, %ctaid.x;
	mov.u32 	%r219, %ntid.x;
	mov.u32 	%r220, %tid.x;
	mad.lo.s32 	%r221, %r218, %r219, %r220;
	cvt.s64.s32 	%rd1, %r221;
	mul.wide.s32 	%rd11, %r221, 48;
	add.s64 	%rd2, %rd10, %rd11;
	mov.b32 	%r446, 1593684748;
	mov.b32 	%r222, 832094735;
	st.global.v2.u32 	[%rd2], {%r222, %r446};
	mov.b32 	%r444, -123459836;
	mov.b32 	%r445, 1111207954;
	st.global.v2.u32 	[%rd2+8], {%r445, %r444};
	mov.b32 	%r442, 1476011280;
	mov.b32 	%r443, -589760388;
	st.global.v2.u32 	[%rd2+16], {%r443, %r442};
	setp.eq.s32 	%p1, %r221, 0;
	@%p1 bra 	$L__BB0_42;
	mov.b32 	%r428, 0;
	mov.b32 	%r446, 1593684748;
	mov.b32 	%r445, 1111207954;
	mov.b32 	%r444, -123459836;
	mov.b32 	%r443, -589760388;
	mov.b32 	%r442, 1476011280;
	mov.u64 	%rd21, %rd1;
$L__BB0_2:
	and.b64  	%rd4, %rd21, 3;
	setp.eq.s64 	%p2, %rd4, 0;
	@%p2 bra 	$L__BB0_41;
	mul.wide.u32 	%rd12, %r428, 3200;
	mov.u64 	%rd13, precalc_xorwow_matrix;
	add.s64 	%rd5, %rd13, %rd12;
	cvt.u32.u64 	%r7, %rd4;
	mov.b32 	%r429, 0;
$L__BB0_4:
	mov.b32 	%r442, 0;
	mov.u32 	%r443, %r442;
	mov.u32 	%r444, %r442;
	mov.u32 	%r445, %r442;
	mov.u32 	%r446, %r442;
	mov.u32 	%r435, %r442;
$L__BB0_5:
	mul.wide.u32 	%rd14, %r435, 4;
	add.s64 	%rd15, %rd2, %rd14;
	ld.global.u32 	%r15, [%rd15+4];
	shl.b32 	%r16, %r435, 5;
	mov.b32 	%r441, 0;
$L__BB0_6:
	.pragma "nounroll";
	shr.u32 	%r232, %r15, %r441;
	and.b32  	%r233, %r232, 1;
	setp.eq.b32 	%p3, %r233, 1;
	not.pred 	%p4, %p3;
	add.s32 	%r234, %r16, %r441;
	mul.lo.s32 	%r235, %r234, 5;
	mul.wide.u32 	%rd16, %r235, 4;
	add.s64 	%rd6, %rd5, %rd16;
	@%p4 bra 	$L__BB0_8;
	ld.global.u32 	%r236, [%rd6];
	xor.b32  	%r446, %r446, %r236;
	ld.global.u32 	%r237, [%rd6+4];
	xor.b32  	%r445, %r445, %r237;
	ld.global.u32 	%r238, [%rd6+8];
	xor.b32  	%r444, %r444, %r238;
	ld.global.u32 	%r239, [%rd6+12];
	xor.b32  	%r443, %r443, %r239;
	ld.global.u32 	%r240, [%rd6+16];
	xor.b32  	%r442, %r442, %r240;
$L__BB0_8:
	and.b32  	%r242, %r232, 2;
	setp.eq.s32 	%p5, %r242, 0;
	@%p5 bra 	$L__BB0_10;
	ld.global.u32 	%r243, [%rd6+20];
	xor.b32  	%r446, %r446, %r243;
	ld.global.u32 	%r244, [%rd6+24];
	xor.b32  	%r445, %r445, %r244;
	ld.global.u32 	%r245, [%rd6+28];
	xor.b32  	%r444, %r444, %r245;
	ld.global.u32 	%r246, [%rd6+32];
	xor.b32  	%r443, %r443, %r246;
	ld.global.u32 	%r247, [%rd6+36];
	xor.b32  	%r442, %r442, %r247;
$L__BB0_10:
	and.b32  	%r249, %r232, 4;
	setp.eq.s32 	%p6, %r249, 0;
	@%p6 bra 	$L__BB0_12;
	ld.global.u32 	%r250, [%rd6+40];
	xor.b32  	%r446, %r446, %r250;
	ld.global.u32 	%r251, [%rd6+44];
	xor.b32  	%r445, %r445, %r251;
	ld.global.u32 	%r252, [%rd6+48];
	xor.b32  	%r444, %r444, %r252;
	ld.global.u32 	%r253, [%rd6+52];
	xor.b32  	%r443, %r443, %r253;
	ld.global.u32 	%r254, [%rd6+56];
	xor.b32  	%r442, %r442, %r254;
$L__BB0_12:
	and.b32  	%r256, %r232, 8;
	setp.eq.s32 	%p7, %r256, 0;
	@%p7 bra 	$L__BB0_14;
	ld.global.u32 	%r257, [%rd6+60];
	xor.b32  	%r446, %r446, %r257;
	ld.global.u32 	%r258, [%rd6+64];
	xor.b32  	%r445, %r445, %r258;
	ld.global.u32 	%r259, [%rd6+68];
	xor.b32  	%r444, %r444, %r259;
	ld.global.u32 	%r260, [%rd6+72];
	xor.b32  	%r443, %r443, %r260;
	ld.global.u32 	%r261, [%rd6+76];
	xor.b32  	%r442, %r442, %r261;
$L__BB0_14:
	and.b32  	%r263, %r232, 16;
	setp.eq.s32 	%p8, %r263, 0;
	@%p8 bra 	$L__BB0_16;
	ld.global.u32 	%r264, [%rd6+80];
	xor.b32  	%r446, %r446, %r264;
	ld.global.u32 	%r265, [%rd6+84];
	xor.b32  	%r445, %r445, %r265;
	ld.global.u32 	%r266, [%rd6+88];
	xor.b32  	%r444, %r444, %r266;
	ld.global.u32 	%r267, [%rd6+92];
	xor.b32  	%r443, %r443, %r267;
	ld.global.u32 	%r268, [%rd6+96];
	xor.b32  	%r442, %r442, %r268;
$L__BB0_16:
	and.b32  	%r270, %r232, 32;
	setp.eq.s32 	%p9, %r270, 0;
	@%p9 bra 	$L__BB0_18;
	ld.global.u32 	%r271, [%rd6+100];
	xor.b32  	%r446, %r446, %r271;
	ld.global.u32 	%r272, [%rd6+104];
	xor.b32  	%r445, %r445, %r272;
	ld.global.u32 	%r273, [%rd6+108];
	xor.b32  	%r444, %r444, %r273;
	ld.global.u32 	%r274, [%rd6+112];
	xor.b32  	%r443, %r443, %r274;
	ld.global.u32 	%r275, [%rd6+116];
	xor.b32  	%r442, %r442, %r275;
$L__BB0_18:
	and.b32  	%r277, %r232, 64;
	setp.eq.s32 	%p10, %r277, 0;
	@%p10 bra 	$L__BB0_20;
	ld.global.u32 	%r278, [%rd6+120];
	xor.b32  	%r446, %r446, %r278;
	ld.global.u32 	%r279, [%rd6+124];
	xor.b32  	%r445, %r445, %r279;
	ld.global.u32 	%r280, [%rd6+128];
	xor.b32  	%r444, %r444, %r280;
	ld.global.u32 	%r281, [%rd6+132];
	xor.b32  	%r443, %r443, %r281;
	ld.global.u32 	%r282, [%rd6+136];
	xor.b32  	%r442, %r442, %r282;
$L__BB0_20:
	and.b32  	%r284, %r232, 128;
	setp.eq.s32 	%p11, %r284, 0;
	@%p11 bra 	$L__BB0_22;
	ld.global.u32 	%r285, [%rd6+140];
	xor.b32  	%r446, %r446, %r285;
	ld.global.u32 	%r286, [%rd6+144];
	xor.b32  	%r445, %r445, %r286;
	ld.global.u32 	%r287, [%rd6+148];
	xor.b32  	%r444, %r444, %r287;
	ld.global.u32 	%r288, [%rd6+152];
	xor.b32  	%r443, %r443, %r288;
	ld.global.u32 	%r289, [%rd6+156];
	xor.b32  	%r442, %r442, %r289;
$L__BB0_22:
	and.b32  	%r291, %r232, 256;
	setp.eq.s32 	%p12, %r291, 0;
	@%p12 bra 	$L__BB0_24;
	ld.global.u32 	%r292, [%rd6+160];
	xor.b32  	%r446, %r446, %r292;
	ld.global.u32 	%r293, [%rd6+164];
	xor.b32  	%r445, %r445, %r293;
	ld.global.u32 	%r294, [%rd6+168];
	xor.b32  	%r444, %r444, %r294;
	ld.global.u32 	%r295, [%rd6+172];
	xor.b32  	%r443, %r443, %r295;
	ld.global.u32 	%r296, [%rd6+176];
	xor.b32  	%r442, %r442, %r296;
$L__BB0_24:
	and.b32  	%r298, %r232, 512;
	setp.eq.s32 	%p13, %r298, 0;
	@%p13 bra 	$L__BB0_26;
	ld.global.u32 	%r299, [%rd6+180];
	xor.b32  	%r446, %r446, %r299;
	ld.global.u32 	%r300, [%rd6+184];
	xor.b32  	%r445, %r445, %r300;
	ld.global.u32 	%r301, [%rd6+188];
	xor.b32  	%r444, %r444, %r301;
	ld.global.u32 	%r302, [%rd6+192];
	xor.b32  	%r443, %r443, %r302;
	ld.global.u32 	%r303, [%rd6+196];
	xor.b32  	%r442, %r442, %r303;
$L__BB0_26:
	and.b32  	%r305, %r232, 1024;
	setp.eq.s32 	%p14, %r305, 0;
	@%p14 bra 	$L__BB0_28;
	ld.global.u32 	%r306, [%rd6+200];
	xor.b32  	%r446, %r446, %r306;
	ld.global.u32 	%r307, [%rd6+204];
	xor.b32  	%r445, %r445, %r307;
	ld.global.u32 	%r308, [%rd6+208];
	xor.b32  	%r444, %r444, %r308;
	ld.global.u32 	%r309, [%rd6+212];
	xor.b32  	%r443, %r443, %r309;
	ld.global.u32 	%r310, [%rd6+216];
	xor.b32  	%r442, %r442, %r310;
$L__BB0_28:
	and.b32  	%r312, %r232, 2048;
	setp.eq.s32 	%p15, %r312, 0;
	@%p15 bra 	$L__BB0_30;
	ld.global.u32 	%r313, [%rd6+220];
	xor.b32  	%r446, %r446, %r313;
	ld.global.u32 	%r314, [%rd6+224];
	xor.b32  	%r445, %r445, %r314;
	ld.global.u32 	%r315, [%rd6+228];
	xor.b32  	%r444, %r444, %r315;
	ld.global.u32 	%r316, [%rd6+232];
	xor.b32  	%r443, %r443, %r316;
	ld.global.u32 	%r317, [%rd6+236];
	xor.b32  	%r442, %r442, %r317;
$L__BB0_30:
	and.b32  	%r319, %r232, 4096;
	setp.eq.s32 	%p16, %r319, 0;
	@%p16 bra 	$L__BB0_32;
	ld.global.u32 	%r320, [%rd6+240];
	xor.b32  	%r446, %r446, %r320;
	ld.global.u32 	%r321, [%rd6+244];
	xor.b32  	%r445, %r445, %r321;
	ld.global.u32 	%r322, [%rd6+248];
	xor.b32  	%r444, %r444, %r322;
	ld.global.u32 	%r323, [%rd6+252];
	xor.b32  	%r443, %r443, %r323;
	ld.global.u32 	%r324, [%rd6+256];
	xor.b32  	%r442, %r442, %r324;
$L__BB0_32:
	and.b32  	%r326, %r232, 8192;
	setp.eq.s32 	%p17, %r326, 0;
	@%p17 bra 	$L__BB0_34;
	ld.global.u32 	%r327, [%rd6+260];
	xor.b32  	%r446, %r446, %r327;
	ld.global.u32 	%r328, [%rd6+264];
	xor.b32  	%r445, %r445, %r328;
	ld.global.u32 	%r329, [%rd6+268];
	xor.b32  	%r444, %r444, %r329;
	ld.global.u32 	%r330, [%rd6+272];
	xor.b32  	%r443, %r443, %r330;
	ld.global.u32 	%r331, [%rd6+276];
	xor.b32  	%r442, %r442, %r331;
$L__BB0_34:
	and.b32  	%r333, %r232, 16384;
	setp.eq.s32 	%p18, %r333, 0;
	@%p18 bra 	$L__BB0_36;
	ld.global.u32 	%r334, [%rd6+280];
	xor.b32  	%r446, %r446, %r334;
	ld.global.u32 	%r335, [%rd6+284];
	xor.b32  	%r445, %r445, %r335;
	ld.global.u32 	%r336, [%rd6+288];
	xor.b32  	%r444, %r444, %r336;
	ld.global.u32 	%r337, [%rd6+292];
	xor.b32  	%r443, %r443, %r337;
	ld.global.u32 	%r338, [%rd6+296];
	xor.b32  	%r442, %r442, %r338;
$L__BB0_36:
	and.b32  	%r340, %r232, 32768;
	setp.eq.s32 	%p19, %r340, 0;
	@%p19 bra 	$L__BB0_38;
	ld.global.u32 	%r341, [%rd6+300];
	xor.b32  	%r446, %r446, %r341;
	ld.global.u32 	%r342, [%rd6+304];
	xor.b32  	%r445, %r445, %r342;
	ld.global.u32 	%r343, [%rd6+308];
	xor.b32  	%r444, %r444, %r343;
	ld.global.u32 	%r344, [%rd6+312];
	xor.b32  	%r443, %r443, %r344;
	ld.global.u32 	%r345, [%rd6+316];
	xor.b32  	%r442, %r442, %r345;
$L__BB0_38:
	add.s32 	%r441, %r441, 16;
	setp.ne.s32 	%p20, %r441, 32;
	@%p20 bra 	$L__BB0_6;
	mad.lo.s32 	%r346, %r435, -31, %r16;
	add.s32 	%r435, %r346, 1;
	setp.ne.s32 	%p21, %r435, 5;
	@%p21 bra 	$L__BB0_5;
	st.global.u32 	[%rd2+4], %r446;
	st.global.u32 	[%rd2+8], %r445;
	st.global.u32 	[%rd2+12], %r444;
	st.global.u32 	[%rd2+16], %r443;
	st.global.u32 	[%rd2+20], %r442;
	add.s32 	%r429, %r429, 1;
	setp.lt.u32 	%p22, %r429, %r7;
	@%p22 bra 	$L__BB0_4;
$L__BB0_41:
	shr.u64 	%rd7, %rd21, 2;
	add.s32 	%r428, %r428, 1;
	setp.gt.u64 	%p23, %rd21, 3;
	mov.u64 	%rd21, %rd7;
	@%p23 bra 	$L__BB0_2;
$L__BB0_42:
	mov.b32 	%r538, 0;
	st.global.v2.u32 	[%rd2+24], {%r538, %r538};
	st.global.u32 	[%rd2+32], %r538;
	mov.b64 	%rd17, 0;
	st.global.u64 	[%rd2+40], %rd17;
	mov.b32 	%r532, 832457172;
	mov.u32 	%r539, %r538;
$L__BB0_43:
	shr.u32 	%r349, %r446, 2;
	xor.b32  	%r350, %r349, %r446;
	shl.b32 	%r351, %r442, 4;
	shl.b32 	%r352, %r350, 1;
	xor.b32  	%r353, %r352, %r351;
	xor.b32  	%r354, %r353, %r350;
	xor.b32  	%r355, %r354, %r442;
	shr.u32 	%r356, %r445, 2;
	xor.b32  	%r357, %r356, %r445;
	shl.b32 	%r358, %r355, 4;
	shl.b32 	%r359, %r357, 1;
	xor.b32  	%r360, %r359, %r358;
	xor.b32  	%r361, %r360, %r357;
	xor.b32  	%r362, %r361, %r355;
	shr.u32 	%r363, %r444, 2;
	xor.b32  	%r364, %r363, %r444;
	shl.b32 	%r365, %r362, 4;
	shl.b32 	%r366, %r364, 1;
	xor.b32  	%r367, %r366, %r365;
	xor.b32  	%r368, %r367, %r364;
	xor.b32  	%r369, %r368, %r362;
	shr.u32 	%r370, %r443, 2;
	xor.b32  	%r371, %r370, %r443;
	shl.b32 	%r372, %r369, 4;
	shl.b32 	%r373, %r371, 1;
	xor.b32  	%r374, %r373, %r372;
	xor.b32  	%r375, %r374, %r371;
	xor.b32  	%r446, %r375, %r369;
	shr.u32 	%r376, %r442, 2;
	xor.b32  	%r377, %r376, %r442;
	shl.b32 	%r378, %r446, 4;
	shl.b32 	%r379, %r377, 1;
	xor.b32  	%r380, %r379, %r378;
	xor.b32  	%r381, %r380, %r377;
	xor.b32  	%r445, %r381, %r446;
	shr.u32 	%r382, %r355, 2;
	xor.b32  	%r383, %r382, %r355;
	shl.b32 	%r384, %r445, 4;
	shl.b32 	%r385, %r383, 1;
	xor.b32  	%r386, %r385, %r384;
	xor.b32  	%r387, %r386, %r383;
	xor.b32  	%r444, %r387, %r445;
	shr.u32 	%r388, %r362, 2;
	xor.b32  	%r389, %r388, %r362;
	shl.b32 	%r390, %r444, 4;
	shl.b32 	%r391, %r389, 1;
	xor.b32  	%r392, %r391, %r390;
	xor.b32  	%r393, %r392, %r389;
	xor.b32  	%r443, %r393, %r444;
	shr.u32 	%r394, %r369, 2;
	xor.b32  	%r395, %r394, %r369;
	shl.b32 	%r396, %r443, 4;
	shl.b32 	%r397, %r395, 1;
	xor.b32  	%r398, %r397, %r396;
	xor.b32  	%r399, %r398, %r395;
	xor.b32  	%r442, %r399, %r443;
	add.s32 	%r400, %r532, %r442;
	add.s32 	%r401, %r355, %r532;
	cvt.rn.f32.u32 	%f1, %r401;
	fma.rn.f32 	%f2, %f1, 0f2F800000, 0f2F000000;
	add.s32 	%r402, %r532, %r362;
	add.s32 	%r403, %r402, 362437;
	cvt.rn.f32.u32 	%f3, %r403;
	fma.rn.f32 	%f4, %f3, 0f2F800000, 0f2F000000;
	mul.f32 	%f5, %f4, %f4;
	fma.rn.f32 	%f6, %f2, %f2, %f5;
	setp.le.f32 	%p24, %f6, 0f3F800000;
	selp.u32 	%r404, 1, 0, %p24;
	add.s32 	%r405, %r539, %r404;
	add.s32 	%r406, %r532, %r369;
	add.s32 	%r407, %r406, 724874;
	cvt.rn.f32.u32 	%f7, %r407;
	fma.rn.f32 	%f8, %f7, 0f2F800000, 0f2F000000;
	add.s32 	%r408, %r532, %r446;
	add.s32 	%r409, %r408, 1087311;
	cvt.rn.f32.u32 	%f9, %r409;
	fma.rn.f32 	%f10, %f9, 0f2F800000, 0f2F000000;
	mul.f32 	%f11, %f10, %f10;
	fma.rn.f32 	%f12, %f8, %f8, %f11;
	setp.le.f32 	%p25, %f12, 0f3F800000;
	selp.u32 	%r410, 1, 0, %p25;
	add.s32 	%r411, %r405, %r410;
	add.s32 	%r412, %r532, %r445;
	add.s32 	%r413, %r412, 1449748;
	cvt.rn.f32.u32 	%f13, %r413;
	fma.rn.f32 	%f14, %f13, 0f2F800000, 0f2F000000;
	add.s32 	%r414, %r532, %r444;
	add.s32 	%r415, %r414, 1812185;
	cvt.rn.f32.u32 	%f15, %r415;
	fma.rn.f32 	%f16, %f15, 0f2F800000, 0f2F000000;
	mul.f32 	%f17, %f16, %f16;
	fma.rn.f32 	%f18, %f14, %f14, %f17;
	setp.le.f32 	%p26, %f18, 0f3F800000;
	selp.u32 	%r416, 1, 0, %p26;
	add.s32 	%r417, %r411, %r416;
	add.s32 	%r418, %r532, %r443;
	add.s32 	%r419, %r418, 2174622;
	cvt.rn.f32.u32 	%f19, %r419;
	fma.rn.f32 	%f20, %f19, 0f2F800000, 0f2F000000;
	add.s32 	%r420, %r400, 2537059;
	cvt.rn.f32.u32 	%f21, %r420;
	fma.rn.f32 	%f22, %f21, 0f2F800000, 0f2F000000;
	mul.f32 	%f23, %f22, %f22;
	fma.rn.f32 	%f24, %f20, %f20, %f23;
	setp.le.f32 	%p27, %f24, 0f3F800000;
	selp.u32 	%r421, 1, 0, %p27;
	add.s32 	%r539, %r417, %r421;
	add.s32 	%r538, %r538, 4;
	add.s32 	%r532, %r532, 2899496;
	setp.ne.s32 	%p28, %r538, 4096;
	@%p28 bra 	$L__BB0_43;
	st.global.v2.u32 	[%rd2+8], {%r445, %r444};
	st.global.v2.u32 	[%rd2+16], {%r443, %r442};
	mov.b32 	%r422, -493788657;
	st.global.v2.u32 	[%rd2], {%r422, %r446};
	cvta.to.global.u64 	%rd18, %rd8;
	cvt.rn.f32.u32 	%f25, %r539;
	mul.f32 	%f26, %f25, 0f39800000;
	mul.f32 	%f27, %f26, 0f40800000;
	shl.b64 	%rd19, %rd1, 2;
	add.s64 	%rd20, %rd18, %rd19;
	st.global.f32 	[%rd20], %f27;
	ret;

}
	// .globl	_Z25monte_carlo_kernel_sharedPfP17curandStateXORWOW
.visible .entry _Z25monte_carlo_kernel_sharedPfP17curandStateXORWOW(
	.param .u64 .ptr .align 1 _Z25monte_carlo_kernel_sharedPfP17curandStateXORWOW_param_0,
	.param .u64 .ptr .align 1 _Z25monte_carlo_kernel_sharedPfP17curandStateXORWOW_param_1
)
{
	.local .align 8 .b8 	__local_depot1[48];
	.reg .b64 	%SP;
	.reg .b64 	%SPL;
	.reg .pred 	%p<72>;
	.reg .b32 	%r<1317>;
	.reg .b32 	%f<29>;
	.reg .b64 	%rd<27>;

	mov.u64 	%SPL, __local_depot1;
	ld.param.u64 	%rd10, [_Z25monte_carlo_kernel_sharedPfP17curandStateXORWOW_param_0];
	add.u64 	%rd1, %SPL, 0;
	mov.u32 	%r1, %ctaid.x;
	mov.u32 	%r2, %ntid.x;
	mov.u32 	%r3, %tid.x;
	mad.lo.s32 	%r4, %r1, %r2, %r3;
	mov.b32 	%r1038, 1593684748;
	mov.b32 	%r574, 832094735;
	st.local.v2.u32 	[%rd1], {%r574, %r1038};
	mov.b32 	%r1036, -123459836;
	mov.b32 	%r1037, 1111207954;
	st.local.v2.u32 	[%rd1+8], {%r1037, %r1036};
	mov.b32 	%r1034, 1476011280;
	mov.b32 	%r1035, -589760388;
	st.local.v2.u32 	[%rd1+16], {%r1035, %r1034};
	setp.eq.s32 	%p1, %r4, 0;
	@%p1 bra 	$L__BB1_115;
	cvt.s64.s32 	%rd26, %r4;
	mov.b32 	%r1021, 0;
	mov.b32 	%r1038, 1593684748;
	mov.b32 	%r1037, 1111207954;
	mov.b32 	%r1036, -123459836;
	mov.b32 	%r1035, -589760388;
	mov.b32 	%r1034, 1476011280;
$L__BB1_2:
	mov.u64 	%rd3, %rd26;
	and.b64  	%rd4, %rd3, 3;
	setp.eq.s64 	%p2, %rd4, 0;
	@%p2 bra 	$L__BB1_114;
	mul.wide.u32 	%rd12, %r1021, 3200;
	mov.u64 	%rd13, precalc_xorwow_matrix;
	add.s64 	%rd5, %rd13, %rd12;
	mov.b32 	%r1034, 0;
	mov.u32 	%r1035, %r1034;
	mov.u32 	%r1036, %r1034;
	mov.u32 	%r1037, %r1034;
	mov.u32 	%r1038, %r1034;
	mov.u32 	%r1027, %r1034;
$L__BB1_4:
	mul.wide.u32 	%rd14, %r1027, 4;
	add.s64 	%rd15, %rd1, %rd14;
	ld.local.u32 	%r17, [%rd15+4];
	shl.b32 	%r18, %r1027, 5;
	mov.b32 	%r1033, 0;
$L__BB1_5:
	.pragma "nounroll";
	shr.u32 	%r583, %r17, %r1033;
	and.b32  	%r584, %r583, 1;
	setp.eq.b32 	%p3, %r584, 1;
	not.pred 	%p4, %p3;
	add.s32 	%r585, %r18, %r1033;
	mul.lo.s32 	%r586, %r585, 5;
	mul.wide.u32 	%rd16, %r586, 4;
	add.s64 	%rd6, %rd5, %rd16;
	@%p4 bra 	$L__BB1_7;
	ld.global.u32 	%r587, [%rd6];
	xor.b32  	%r1038, %r1038, %r587;
	ld.global.u32 	%r588, [%rd6+4];
	xor.b32  	%r1037, %r1037, %r588;
	ld.global.u32 	%r589, [%rd6+8];
	xor.b32  	%r1036, %r1036, %r589;
	ld.global.u32 	%r590, [%rd6+12];
	xor.b32  	%r1035, %r1035, %r590;
	ld.global.u32 	%r591, [%rd6+16];
	xor.b32  	%r1034, %r1034, %r591;
$L__BB1_7:
	and.b32  	%r593, %r583, 2;
	setp.eq.s32 	%p5, %r593, 0;
	@%p5 bra 	$L__BB1_9;
	ld.global.u32 	%r594, [%rd6+20];
	xor.b32  	%r1038, %r1038, %r594;
	ld.global.u32 	%r595, [%rd6+24];
	xor.b32  	%r1037, %r1037, %r595;
	ld.global.u32 	%r596, [%rd6+28];
	xor.b32  	%r1036, %r1036, %r596;
	ld.global.u32 	%r597, [%rd6+32];
	xor.b32  	%r1035, %r1035, %r597;
	ld.global.u32 	%r598, [%rd6+36];
	xor.b32  	%r1034, %r1034, %r598;
$L__BB1_9:
	and.b32  	%r600, %r583, 4;
	setp.eq.s32 	%p6, %r600, 0;
	@%p6 bra 	$L__BB1_11;
	ld.global.u32 	%r601, [%rd6+40];
	xor.b32  	%r1038, %r1038, %r601;
	ld.global.u32 	%r602, [%rd6+44];
	xor.b32  	%r1037, %r1037, %r602;
	ld.global.u32 	%r603, [%rd6+48];
	xor.b32  	%r1036, %r1036, %r603;
	ld.global.u32 	%r604, [%rd6+52];
	xor.b32  	%r1035, %r1035, %r604;
	ld.global.u32 	%r605, [%rd6+56];
	xor.b32  	%r1034, %r1034, %r605;
$L__BB1_11:
	and.b32  	%r607, %r583, 8;
	setp.eq.s32 	%p7, %r607, 0;
	@%p7 bra 	$L__BB1_13;
	ld.global.u32 	%r608, [%rd6+60];
	xor.b32  	%r1038, %r1038, %r608;
	ld.global.u32 	%r609, [%rd6+64];
	xor.b32  	%r1037, %r1037, %r609;
	ld.global.u32 	%r610, [%rd6+68];
	xor.b32  	%r1036, %r1036, %r610;
	ld.global.u32 	%r611, [%rd6+72];
	xor.b32  	%r1035, %r1035, %r611;
	ld.global.u32 	%r612, [%rd6+76];
	xor.b32  	%r1034, %r1034, %r612;
$L__BB1_13:
	and.b32  	%r614, %r583, 16;
	setp.eq.s32 	%p8, %r614, 0;
	@%p8 bra 	$L__BB1_15;
	ld.global.u32 	%r615, [%rd6+80];
	xor.b32  	%r1038, %r1038, %r615;
	ld.global.u32 	%r616, [%rd6+84];
	xor.b32  	%r1037, %r1037, %r616;
	ld.global.u32 	%r617, [%rd6+88];
	xor.b32  	%r1036, %r1036, %r617;
	ld.global.u32 	%r618, [%rd6+92];
	xor.b32  	%r1035, %r1035, %r618;
	ld.global.u32 	%r619, [%rd6+96];
	xor.b32  	%r1034, %r1034, %r619;
$L__BB1_15:
	and.b32  	%r621, %r583, 32;
	setp.eq.s32 	%p9, %r621, 0;
	@%p9 bra 	$L__BB1_17;
	ld.global.u32 	%r622, [%rd6+100];
	xor.b32  	%r1038, %r1038, %r622;
	ld.global.u32 	%r623, [%rd6+104];
	xor.b32  	%r1037, %r1037, %r623;
	ld.global.u32 	%r624, [%rd6+108];
	xor.b32  	%r1036, %r1036, %r624;
	ld.global.u32 	%r625, [%rd6+112];
	xor.b32  	%r1035, %r1035, %r625;
	ld.global.u32 	%r626, [%rd6+116];
	xor.b32  	%r1034, %r1034, %r626;
$L__BB1_17:
	and.b32  	%r628, %r583, 64;
	setp.eq.s32 	%p10, %r628, 0;
	@%p10 bra 	$L__BB1_19;
	ld.global.u32 	%r629, [%rd6+120];
	xor.b32  	%r1038, %r1038, %r629;
	ld.global.u32 	%r630, [%rd6+124];
	xor.b32  	%r1037, %r1037, %r630;
	ld.global.u32 	%r631, [%rd6+128];
	xor.b32  	%r1036, %r1036, %r631;
	ld.global.u32 	%r632, [%rd6+132];
	xor.b32  	%r1035, %r1035, %r632;
	ld.global.u32 	%r633, [%rd6+136];
	xor.b32  	%r1034, %r1034, %r633;
$L__BB1_19:
	and.b32  	%r635, %r583, 128;
	setp.eq.s32 	%p11, %r635, 0;
	@%p11 bra 	$L__BB1_21;
	ld.global.u32 	%r636, [%rd6+140];
	xor.b32  	%r1038, %r1038, %r636;
	ld.global.u32 	%r637, [%rd6+144];
	xor.b32  	%r1037, %r1037, %r637;
	ld.global.u32 	%r638, [%rd6+148];
	xor.b32  	%r1036, %r1036, %r638;
	ld.global.u32 	%r639, [%rd6+152];
	xor.b32  	%r1035, %r1035, %r639;
	ld.global.u32 	%r640, [%rd6+156];
	xor.b32  	%r1034, %r1034, %r640;
$L__BB1_21:
	and.b32  	%r642, %r583, 256;
	setp.eq.s32 	%p12, %r642, 0;
	@%p12 bra 	$L__BB1_23;
	ld.global.u32 	%r643, [%rd6+160];
	xor.b32  	%r1038, %r1038, %r643;
	ld.global.u32 	%r644, [%rd6+164];
	xor.b32  	%r1037, %r1037, %r644;
	ld.global.u32 	%r645, [%rd6+168];
	xor.b32  	%r1036, %r1036, %r645;
	ld.global.u32 	%r646, [%rd6+172];
	xor.b32  	%r1035, %r1035, %r646;
	ld.global.u32 	%r647, [%rd6+176];
	xor.b32  	%r1034, %r1034, %r647;
$L__BB1_23:
	and.b32  	%r649, %r583, 512;
	setp.eq.s32 	%p13, %r649, 0;
	@%p13 bra 	$L__BB1_25;
	ld.global.u32 	%r650, [%rd6+180];
	xor.b32  	%r1038, %r1038, %r650;
	ld.global.u32 	%r651, [%rd6+184];
	xor.b32  	%r1037, %r1037, %r651;
	ld.global.u32 	%r652, [%rd6+188];
	xor.b32  	%r1036, %r1036, %r652;
	ld.global.u32 	%r653, [%rd6+192];
	xor.b32  	%r1035, %r1035, %r653;
	ld.global.u32 	%r654, [%rd6+196];
	xor.b32  	%r1034, %r1034, %r654;
$L__BB1_25:
	and.b32  	%r656, %r583, 1024;
	setp.eq.s32 	%p14, %r656, 0;
	@%p14 bra 	$L__BB1_27;
	ld.global.u32 	%r657, [%rd6+200];
	xor.b32  	%r1038, %r1038, %r657;
	ld.global.u32 	%r658, [%rd6+204];
	xor.b32  	%r1037, %r1037, %r658;
	ld.global.u32 	%r659, [%rd6+208];
	xor.b32  	%r1036, %r1036, %r659;
	ld.global.u32 	%r660, [%rd6+212];
	xor.b32  	%r1035, %r1035, %r660;
	ld.global.u32 	%r661, [%rd6+216];
	xor.b32  	%r1034, %r1034, %r661;
$L__BB1_27:
	and.b32  	%r663, %r583, 2048;
	setp.eq.s32 	%p15, %r663, 0;
	@%p15 bra 	$L__BB1_29;
	ld.global.u32 	%r664, [%rd6+220];
	xor.b32  	%r1038, %r1038, %r664;
	ld.global.u32 	%r665, [%rd6+224];
	xor.b32  	%r1037, %r1037, %r665;
	ld.global.u32 	%r666, [%rd6+228];
	xor.b32  	%r1036, %r1036, %r666;
	ld.global.u32 	%r667, [%rd6+232];
	xor.b32  	%r1035, %r1035, %r667;
	ld.global.u32 	%r668, [%rd6+236];
	xor.b32  	%r1034, %r1034, %r668;
$L__BB1_29:
	and.b32  	%r670, %r583, 4096;
	setp.eq.s32 	%p16, %r670, 0;
	@%p16 bra 	$L__BB1_31;
	ld.global.u32 	%r671, [%rd6+240];
	xor.b32  	%r1038, %r1038, %r671;
	ld.global.u32 	%r672, [%rd6+244];
	xor.b32  	%r1037, %r1037, %r672;
	ld.global.u32 	%r673, [%rd6+248];
	xor.b32  	%r1036, %r1036, %r673;
	ld.global.u32 	%r674, [%rd6+252];
	xor.b32  	%r1035, %r1035, %r674;
	ld.global.u32 	%r675, [%rd6+256];
	xor.b32  	%r1034, %r1034, %r675;
$L__BB1_31:
	and.b32  	%r677, %r583, 8192;
	setp.eq.s32 	%p17, %r677, 0;
	@%p17 bra 	$L__BB1_33;
	ld.global.u32 	%r678, [%rd6+260];
	xor.b32  	%r1038, %r1038, %r678;
	ld.global.u32 	%r679, [%rd6+264];
	xor.b32  	%r1037, %r1037, %r679;
	ld.global.u32 	%r680, [%rd6+268];
	xor.b32  	%r1036, %r1036, %r680;
	ld.global.u32 	%r681, [%rd6+272];
	xor.b32  	%r1035, %r1035, %r681;
	ld.global.u32 	%r682, [%rd6+276];
	xor.b32  	%r1034, %r1034, %r682;
$L__BB1_33:
	and.b32  	%r684, %r583, 16384;
	setp.eq.s32 	%p18, %r684, 0;
	@%p18 bra 	$L__BB1_35;
	ld.global.u32 	%r685, [%rd6+280];
	xor.b32  	%r1038, %r1038, %r685;
	ld.global.u32 	%r686, [%rd6+284];
	xor.b32  	%r1037, %r1037, %r686;
	ld.global.u32 	%r687, [%rd6+288];
	xor.b32  	%r1036, %r1036, %r687;
	ld.global.u32 	%r688, [%rd6+292];
	xor.b32  	%r1035, %r1035, %r688;
	ld.global.u32 	%r689, [%rd6+296];
	xor.b32  	%r1034, %r1034, %r689;
$L__BB1_35:
	and.b32  	%r691, %r583, 32768;
	setp.eq.s32 	%p19, %r691, 0;
	@%p19 bra 	$L__BB1_37;
	ld.global.u32 	%r692, [%rd6+300];
	xor.b32  	%r1038, %r1038, %r692;
	ld.global.u32 	%r693, [%rd6+304];
	xor.b32  	%r1037, %r1037, %r693;
	ld.global.u32 	%r694, [%rd6+308];
	xor.b32  	%r1036, %r1036, %r694;
	ld.global.u32 	%r695, [%rd6+312];
	xor.b32  	%r1035, %r1035, %r695;
	ld.global.u32 	%r696, [%rd6+316];
	xor.b32  	%r1034, %r1034, %r696;
$L__BB1_37:
	add.s32 	%r1033, %r1033, 16;
	setp.ne.s32 	%p20, %r1033, 32;
	@%p20 bra 	$L__BB1_5;
	mad.lo.s32 	%r697, %r1027, -31, %r18;
	add.s32 	%r1027, %r697, 1;
	setp.ne.s32 	%p21, %r1027, 5;
	@%p21 bra 	$L__BB1_4;
	st.local.u32 	[%rd1+4], %r1038;
	st.local.v2.u32 	[%rd1+8], {%r1037, %r1036};
	st.local.v2.u32 	[%rd1+16], {%r1035, %r1034};
	setp.eq.s64 	%p22, %rd4, 1;
	@%p22 bra 	$L__BB1_114;
	mov.b32 	%r1034, 0;
	mov.u32 	%r1035, %r1034;
	mov.u32 	%r1036, %r1034;
	mov.u32 	%r1037, %r1034;
	mov.u32 	%r1038, %r1034;
	mov.u32 	%r1119, %r1034;
$L__BB1_41:
	mul.wide.u32 	%rd17, %r1119, 4;
	add.s64 	%rd18, %rd1, %rd17;
	ld.local.u32 	%r193, [%rd18+4];
	shl.b32 	%r194, %r1119, 5;
	mov.b32 	%r1125, 0;
$L__BB1_42:
	.pragma "nounroll";
	shr.u32 	%r700, %r193, %r1125;
	and.b32  	%r701, %r700, 1;
	setp.eq.b32 	%p23, %r701, 1;
	not.pred 	%p24, %p23;
	add.s32 	%r702, %r194, %r1125;
	mul.lo.s32 	%r703, %r702, 5;
	mul.wide.u32 	%rd19, %r703, 4;
	add.s64 	%rd7, %rd5, %rd19;
	@%p24 bra 	$L__BB1_44;
	ld.global.u32 	%r704, [%rd7];
	xor.b32  	%r1038, %r1038, %r704;
	ld.global.u32 	%r705, [%rd7+4];
	xor.b32  	%r1037, %r1037, %r705;
	ld.global.u32 	%r706, [%rd7+8];
	xor.b32  	%r1036, %r1036, %r706;
	ld.global.u32 	%r707, [%rd7+12];
	xor.b32  	%r1035, %r1035, %r707;
	ld.global.u32 	%r708, [%rd7+16];
	xor.b32  	%r1034, %r1034, %r708;
$L__BB1_44:
	and.b32  	%r710, %r700, 2;
	setp.eq.s32 	%p25, %r710, 0;
	@%p25 bra 	$L__BB1_46;
	ld.global.u32 	%r711, [%rd7+20];
	xor.b32  	%r1038, %r1038, %r711;
	ld.global.u32 	%r712, [%rd7+24];
	xor.b32  	%r1037, %r1037, %r712;
	ld.global.u32 	%r713, [%rd7+28];
	xor.b32  	%r1036, %r1036, %r713;
	ld.global.u32 	%r714, [%rd7+32];
	xor.b32  	%r1035, %r1035, %r714;
	ld.global.u32 	%r715, [%rd7+36];
	xor.b32  	%r1034, %r1034, %r715;
$L__BB1_46:
	and.b32  	%r717, %r700, 4;
	setp.eq.s32 	%p26, %r717, 0;
	@%p26 bra 	$L__BB1_48;
	ld.global.u32 	%r718, [%rd7+40];
	xor.b32  	%r1038, %r1038, %r718;
	ld.global.u32 	%r719, [%rd7+44];
	xor.b32  	%r1037, %r1037, %r719;
	ld.global.u32 	%r720, [%rd7+48];
	xor.b32  	%r1036, %r1036, %r720;
	ld.global.u32 	%r721, [%rd7+52];
	xor.b32  	%r1035, %r1035, %r721;
	ld.global.u32 	%r722, [%rd7+56];
	xor.b32  	%r1034, %r1034, %r722;
$L__BB1_48:
	and.b32  	%r724, %r700, 8;
	setp.eq.s32 	%p27, %r724, 0;
	@%p27 bra 	$L__BB1_50;
	ld.global.u32 	%r725, [%rd7+60];
	xor.b32  	%r1038, %r1038, %r725;
	ld.global.u32 	%r726, [%rd7+64];
	xor.b32  	%r1037, %r1037, %r726;
	ld.global.u32 	%r727, [%rd7+68];
	xor.b32  	%r1036, %r1036, %r727;
	ld.global.u32 	%r728, [%rd7+72];
	xor.b32  	%r1035, %r1035, %r728;
	ld.global.u32 	%r729, [%rd7+76];
	xor.b32  	%r1034, %r1034, %r729;
$L__BB1_50:
	and.b32  	%r731, %r700, 16;
	setp.eq.s32 	%p28, %r731, 0;
	@%p28 bra 	$L__BB1_52;
	ld.global.u32 	%r732, [%rd7+80];
	xor.b32  	%r1038, %r1038, %r732;
	ld.global.u32 	%r733, [%rd7+84];
	xor.b32  	%r1037, %r1037, %r733;
	ld.global.u32 	%r734, [%rd7+88];
	xor.b32  	%r1036, %r1036, %r734;
	ld.global.u32 	%r735, [%rd7+92];
	xor.b32  	%r1035, %r1035, %r735;
	ld.global.u32 	%r736, [%rd7+96];
	xor.b32  	%r1034, %r1034, %r736;
$L__BB1_52:
	and.b32  	%r738, %r700, 32;
	setp.eq.s32 	%p29, %r738, 0;
	@%p29 bra 	$L__BB1_54;
	ld.global.u32 	%r739, [%rd7+100];
	xor.b32  	%r1038, %r1038, %r739;
	ld.global.u32 	%r740, [%rd7+104];
	xor.b32  	%r1037, %r1037, %r740;
	ld.global.u32 	%r741, [%rd7+108];
	xor.b32  	%r1036, %r1036, %r741;
	ld.global.u32 	%r742, [%rd7+112];
	xor.b32  	%r1035, %r1035, %r742;
	ld.global.u32 	%r743, [%rd7+116];
	xor.b32  	%r1034, %r1034, %r743;
$L__BB1_54:
	and.b32  	%r745, %r700, 64;
	setp.eq.s32 	%p30, %r745, 0;
	@%p30 bra 	$L__BB1_56;
	ld.global.u32 	%r746, [%rd7+120];
	xor.b32  	%r1038, %r1038, %r746;
	ld.global.u32 	%r747, [%rd7+124];
	xor.b32  	%r1037, %r1037, %r747;
	ld.global.u32 	%r748, [%rd7+128];
	xor.b32  	%r1036, %r1036, %r748;
	ld.global.u32 	%r749, [%rd7+132];
	xor.b32  	%r1035, %r1035, %r749;
	ld.global.u32 	%r750, [%rd7+136];
	xor.b32  	%r1034, %r1034, %r750;
$L__BB1_56:
	and.b32  	%r752, %r700, 128;
	setp.eq.s32 	%p31, %r752, 0;
	@%p31 bra 	$L__BB1_58;
	ld.global.u32 	%r753, [%rd7+140];
	xor.b32  	%r1038, %r1038, %r753;
	ld.global.u32 	%r754, [%rd7+144];
	xor.b32  	%r1037, %r1037, %r754;
	ld.global.u32 	%r755, [%rd7+148];
	xor.b32  	%r1036, %r1036, %r755;
	ld.global.u32 	%r756, [%rd7+152];
	xor.b32  	%r1035, %r1035, %r756;
	ld.global.u32 	%r757, [%rd7+156];
	xor.b32  	%r1034, %r1034, %r757;
$L__BB1_58:
	and.b32  	%r759, %r700, 256;
	setp.eq.s32 	%p32, %r759, 0;
	@%p32 bra 	$L__BB1_60;
	ld.global.u32 	%r760, [%rd7+160];
	xor.b32  	%r1038, %r1038, %r760;
	ld.global.u32 	%r761, [%rd7+164];
	xor.b32  	%r1037, %r1037, %r761;
	ld.global.u32 	%r762, [%rd7+168];
	xor.b32  	%r1036, %r1036, %r762;
	ld.global.u32 	%r763, [%rd7+172];
	xor.b32  	%r1035, %r1035, %r763;
	ld.global.u32 	%r764, [%rd7+176];
	xor.b32  	%r1034, %r1034, %r764;
$L__BB1_60:
	and.b32  	%r766, %r700, 512;
	setp.eq.s32 	%p33, %r766, 0;
	@%p33 bra 	$L__BB1_62;
	ld.global.u32 	%r767, [%rd7+180];
	xor.b32  	%r1038, %r1038, %r767;
	ld.global.u32 	%r768, [%rd7+184];
	xor.b32  	%r1037, %r1037, %r768;
	ld.global.u32 	%r769, [%rd7+188];
	xor.b32  	%r1036, %r1036, %r769;
	ld.global.u32 	%r770, [%rd7+192];
	xor.b32  	%r1035, %r1035, %r770;
	ld.global.u32 	%r771, [%rd7+196];
	xor.b32  	%r1034, %r1034, %r771;
$L__BB1_62:
	and.b32  	%r773, %r700, 1024;
	setp.eq.s32 	%p34, %r773, 0;
	@%p34 bra 	$L__BB1_64;
	ld.global.u32 	%r774, [%rd7+200];
	xor.b32  	%r1038, %r1038, %r774;
	ld.global.u32 	%r775, [%rd7+204];
	xor.b32  	%r1037, %r1037, %r775;
	ld.global.u32 	%r776, [%rd7+208];
	xor.b32  	%r1036, %r1036, %r776;
	ld.global.u32 	%r777, [%rd7+212];
	xor.b32  	%r1035, %r1035, %r777;
	ld.global.u32 	%r778, [%rd7+216];
	xor.b32  	%r1034, %r1034, %r778;
$L__BB1_64:
	and.b32  	%r780, %r700, 2048;
	setp.eq.s32 	%p35, %r780, 0;
	@%p35 bra 	$L__BB1_66;
	ld.global.u32 	%r781, [%rd7+220];
	xor.b32  	%r1038, %r1038, %r781;
	ld.global.u32 	%r782, [%rd7+224];
	xor.b32  	%r1037, %r1037, %r782;
	ld.global.u32 	%r783, [%rd7+228];
	xor.b32  	%r1036, %r1036, %r783;
	ld.global.u32 	%r784, [%rd7+232];
	xor.b32  	%r1035, %r1035, %r784;
	ld.global.u32 	%r785, [%rd7+236];
	xor.b32  	%r1034, %r1034, %r785;
$L__BB1_66:
	and.b32  	%r787, %r700, 4096;
	setp.eq.s32 	%p36, %r787, 0;
	@%p36 bra 	$L__BB1_68;
	ld.global.u32 	%r788, [%rd7+240];
	xor.b32  	%r1038, %r1038, %r788;
	ld.global.u32 	%r789, [%rd7+244];
	xor.b32  	%r1037, %r1037, %r789;
	ld.global.u32 	%r790, [%rd7+248];
	xor.b32  	%r1036, %r1036, %r790;
	ld.global.u32 	%r791, [%rd7+252];
	xor.b32  	%r1035, %r1035, %r791;
	ld.global.u32 	%r792, [%rd7+256];
	xor.b32  	%r1034, %r1034, %r792;
$L__BB1_68:
	and.b32  	%r794, %r700, 8192;
	setp.eq.s32 	%p37, %r794, 0;
	@%p37 bra 	$L__BB1_70;
	ld.global.u32 	%r795, [%rd7+260];
	xor.b32  	%r1038, %r1038, %r795;
	ld.global.u32 	%r796, [%rd7+264];
	xor.b32  	%r1037, %r1037, %r796;
	ld.global.u32 	%r797, [%rd7+268];
	xor.b32  	%r1036, %r1036, %r797;
	ld.global.u32 	%r798, [%rd7+272];
	xor.b32  	%r1035, %r1035, %r798;
	ld.global.u32 	%r799, [%rd7+276];
	xor.b32  	%r1034, %r1034, %r799;
$L__BB1_70:
	and.b32  	%r801, %r700, 16384;
	setp.eq.s32 	%p38, %r801, 0;
	@%p38 bra 	$L__BB1_72;
	ld.global.u32 	%r802, [%rd7+280];
	xor.b32  	%r1038, %r1038, %r802;
	ld.global.u32 	%r803, [%rd7+284];
	xor.b32  	%r1037, %r1037, %r803;
	ld.global.u32 	%r804, [%rd7+288];
	xor.b32  	%r1036, %r1036, %r804;
	ld.global.u32 	%r805, [%rd7+292];
	xor.b32  	%r1035, %r1035, %r805;
	ld.global.u32 	%r806, [%rd7+296];
	xor.b32  	%r1034, %r1034, %r806;
$L__BB1_72:
	and.b32  	%r808, %r700, 32768;
	setp.eq.s32 	%p39, %r808, 0;
	@%p39 bra 	$L__BB1_74;
	ld.global.u32 	%r809, [%rd7+300];
	xor.b32  	%r1038, %r1038, %r809;
	ld.global.u32 	%r810, [%rd7+304];
	xor.b32  	%r1037, %r1037, %r810;
	ld.global.u32 	%r811, [%rd7+308];
	xor.b32  	%r1036, %r1036, %r811;
	ld.global.u32 	%r812, [%rd7+312];
	xor.b32  	%r1035, %r1035, %r812;
	ld.global.u32 	%r813, [%rd7+316];
	xor.b32  	%r1034, %r1034, %r813;
$L__BB1_74:
	add.s32 	%r1125, %r1125, 16;
	setp.ne.s32 	%p40, %r1125, 32;
	@%p40 bra 	$L__BB1_42;
	mad.lo.s32 	%r814, %r1119, -31, %r194;
	add.s32 	%r1119, %r814, 1;
	setp.ne.s32 	%p41, %r1119, 5;
	@%p41 bra 	$L__BB1_41;
	st.local.u32 	[%rd1+4], %r1038;
	st.local.v2.u32 	[%rd1+8], {%r1037, %r1036};
	st.local.v2.u32 	[%rd1+16], {%r1035, %r1034};
	setp.ne.s64 	%p42, %rd4, 3;
	@%p42 bra 	$L__BB1_114;
	mov.b32 	%r1034, 0;
	mov.u32 	%r1035, %r1034;
	mov.u32 	%r1036, %r1034;
	mov.u32 	%r1037, %r1034;
	mov.u32 	%r1038, %r1034;
	mov.u32 	%r1211, %r1034;
$L__BB1_78:
	mul.wide.u32 	%rd20, %r1211, 4;
	add.s64 	%rd21, %rd1, %rd20;
	ld.local.u32 	%r369, [%rd21+4];
	shl.b32 	%r370, %r1211, 5;
	mov.b32 	%r1217, 0;
$L__BB1_79:
	.pragma "nounroll";
	shr.u32 	%r817, %r369, %r1217;
	and.b32  	%r818, %r817, 1;
	setp.eq.b32 	%p43, %r818, 1;
	not.pred 	%p44, %p43;
	add.s32 	%r819, %r370, %r1217;
	mul.lo.s32 	%r820, %r819, 5;
	mul.wide.u32 	%rd22, %r820, 4;
	add.s64 	%rd8, %rd5, %rd22;
	@%p44 bra 	$L__BB1_81;
	ld.global.u32 	%r821, [%rd8];
	xor.b32  	%r1038, %r1038, %r821;
	ld.global.u32 	%r822, [%rd8+4];
	xor.b32  	%r1037, %r1037, %r822;
	ld.global.u32 	%r823, [%rd8+8];
	xor.b32  	%r1036, %r1036, %r823;
	ld.global.u32 	%r824, [%rd8+12];
	xor.b32  	%r1035, %r1035, %r824;
	ld.global.u32 	%r825, [%rd8+16];
	xor.b32  	%r1034, %r1034, %r825;
$L__BB1_81:
	and.b32  	%r827, %r817, 2;
	setp.eq.s32 	%p45, %r827, 0;
	@%p45 bra 	$L__BB1_83;
	ld.global.u32 	%r828, [%rd8+20];
	xor.b32  	%r1038, %r1038, %r828;
	ld.global.u32 	%r829, [%rd8+24];
	xor.b32  	%r1037, %r1037, %r829;
	ld.global.u32 	%r830, [%rd8+28];
	xor.b32  	%r1036, %r1036, %r830;
	ld.global.u32 	%r831, [%rd8+32];
	xor.b32  	%r1035, %r1035, %r831;
	ld.global.u32 	%r832, [%rd8+36];
	xor.b32  	%r1034, %r1034, %r832;
$L__BB1_83:
	and.b32  	%r834, %r817, 4;
	setp.eq.s32 	%p46, %r834, 0;
	@%p46 bra 	$L__BB1_85;
	ld.global.u32 	%r835, [%rd8+40];
	xor.b32  	%r1038, %r1038, %r835;
	ld.global.u32 	%r836, [%rd8+44];
	xor.b32  	%r1037, %r1037, %r836;
	ld.global.u32 	%r837, [%rd8+48];
	xor.b32  	%r1036, %r1036, %r837;
	ld.global.u32 	%r838, [%rd8+52];
	xor.b32  	%r1035, %r1035, %r838;
	ld.global.u32 	%r839, [%rd8+56];
	xor.b32  	%r1034, %r1034, %r839;
$L__BB1_85:
	and.b32  	%r841, %r817, 8;
	setp.eq.s32 	%p47, %r841, 0;
	@%p47 bra 	$L__BB1_87;
	ld.global.u32 	%r842, [%rd8+60];
	xor.b32  	%r1038, %r1038, %r842;
	ld.global.u32 	%r843, [%rd8+64];
	xor.b32  	%r1037, %r1037, %r843;
	ld.global.u32 	%r844, [%rd8+68];
	xor.b32  	%r1036, %r1036, %r844;
	ld.global.u32 	%r845, [%rd8+72];
	xor.b32  	%r1035, %r1035, %r845;
	ld.global.u32 	%r846, [%rd8+76];
	xor.b32  	%r1034, %r1034, %r846;
$L__BB1_87:
	and.b32  	%r848, %r817, 16;
	setp.eq.s32 	%p48, %r848, 0;
	@%p48 bra 	$L__BB1_89;
	ld.global.u32 	%r849, [%rd8+80];
	xor.b32  	%r1038, %r1038, %r849;
	ld.global.u32 	%r850, [%rd8+84];
	xor.b32  	%r1037, %r1037, %r850;
	ld.global.u32 	%r851, [%rd8+88];
	xor.b32  	%r1036, %r1036, %r851;
	ld.global.u32 	%r852, [%rd8+92];
	xor.b32  	%r1035, %r1035, %r852;
	ld.global.u32 	%r853, [%rd8+96];
	xor.b32  	%r1034, %r1034, %r853;
$L__BB1_89:
	and.b32  	%r855, %r817, 32;
	setp.eq.s32 	%p49, %r855, 0;
	@%p49 bra 	$L__BB1_91;
	ld.global.u32 	%r856, [%rd8+100];
	xor.b32  	%r1038, %r1038, %r856;
	ld.global.u32 	%r857, [%rd8+104];
	xor.b32  	%r1037, %r1037, %r857;
	ld.global.u32 	%r858, [%rd8+108];
	xor.b32  	%r1036, %r1036, %r858;
	ld.global.u32 	%r859, [%rd8+112];
	xor.b32  	%r1035, %r1035, %r859;
	ld.global.u32 	%r860, [%rd8+116];
	xor.b32  	%r1034, %r1034, %r860;
$L__BB1_91:
	and.b32  	%r862, %r817, 64;
	setp.eq.s32 	%p50, %r862, 0;
	@%p50 bra 	$L__BB1_93;
	ld.global.u32 	%r863, [%rd8+120];
	xor.b32  	%r1038, %r1038, %r863;
	ld.global.u32 	%r864, [%rd8+124];
	xor.b32  	%r1037, %r1037, %r864;
	ld.global.u32 	%r865, [%rd8+128];
	xor.b32  	%r1036, %r1036, %r865;
	ld.global.u32 	%r866, [%rd8+132];
	xor.b32  	%r1035, %r1035, %r866;
	ld.global.u32 	%r867, [%rd8+136];
	xor.b32  	%r1034, %r1034, %r867;
$L__BB1_93:
	and.b32  	%r869, %r817, 128;
	setp.eq.s32 	%p51, %r869, 0;
	@%p51 bra 	$L__BB1_95;
	ld.global.u32 	%r870, [%rd8+140];
	xor.b32  	%r1038, %r1038, %r870;
	ld.global.u32 	%r871, [%rd8+144];
	xor.b32  	%r1037, %r1037, %r871;
	ld.global.u32 	%r872, [%rd8+148];
	xor.b32  	%r1036, %r1036, %r872;
	ld.global.u32 	%r873, [%rd8+152];
	xor.b32  	%r1035, %r1035, %r873;
	ld.global.u32 	%r874, [%rd8+156];
	xor.b32  	%r1034, %r1034, %r874;
$L__BB1_95:
	and.b32  	%r876, %r817, 256;
	setp.eq.s32 	%p52, %r876, 0;
	@%p52 bra 	$L__BB1_97;
	ld.global.u32 	%r877, [%rd8+160];
	xor.b32  	%r1038, %r1038, %r877;
	ld.global.u32 	%r878, [%rd8+164];
	xor.b32  	%r1037, %r1037, %r878;
	ld.global.u32 	%r879, [%rd8+168];
	xor.b32  	%r1036, %r1036, %r879;
	ld.global.u32 	%r880, [%rd8+172];
	xor.b32  	%r1035, %r1035, %r880;
	ld.global.u32 	%r881, [%rd8+176];
	xor.b32  	%r1034, %r1034, %r881;
$L__BB1_97:
	and.b32  	%r883, %r817, 512;
	setp.eq.s32 	%p53, %r883, 0;
	@%p53 bra 	$L__BB1_99;
	ld.global.u32 	%r884, [%rd8+180];
	xor.b32  	%r1038, %r1038, %r884;
	ld.global.u32 	%r885, [%rd8+184];
	xor.b32  	%r1037, %r1037, %r885;
	ld.global.u32 	%r886, [%rd8+188];
	xor.b32  	%r1036, %r1036, %r886;
	ld.global.u32 	%r887, [%rd8+192];
	xor.b32  	%r1035, %r1035, %r887;
	ld.global.u32 	%r888, [%rd8+196];
	xor.b32  	%r1034, %r1034, %r888;
$L__BB1_99:
	and.b32  	%r890, %r817, 1024;
	setp.eq.s32 	%p54, %r890, 0;
	@%p54 bra 	$L__BB1_101;
	ld.global.u32 	%r891, [%rd8+200];
	xor.b32  	%r1038, %r1038, %r891;
	ld.global.u32 	%r892, [%rd8+204];
	xor.b32  	%r1037, %r1037, %r892;
	ld.global.u32 	%r893, [%rd8+208];
	xor.b32  	%r1036, %r1036, %r893;
	ld.global.u32 	%r894, [%rd8+212];
	xor.b32  	%r1035, %r1035, %r894;
	ld.global.u32 	%r895, [%rd8+216];
	xor.b32  	%r1034, %r1034, %r895;
$L__BB1_101:
	and.b32  	%r897, %r817, 2048;
	setp.eq.s32 	%p55, %r897, 0;
	@%p55 bra 	$L__BB1_103;
	ld.global.u32 	%r898, [%rd8+220];
	xor.b32  	%r1038, %r1038, %r898;
	ld.global.u32 	%r899, [%rd8+224];
	xor.b32  	%r1037, %r1037, %r899;
	ld.global.u32 	%r900, [%rd8+228];
	xor.b32  	%r1036, %r1036, %r900;
	ld.global.u32 	%r901, [%rd8+232];
	xor.b32  	%r1035, %r1035, %r901;
	ld.global.u32 	%r902, [%rd8+236];
	xor.b32  	%r1034, %r1034, %r902;
$L__BB1_103:
	and.b32  	%r904, %r817, 4096;
	setp.eq.s32 	%p56, %r904, 0;
	@%p56 bra 	$L__BB1_105;
	ld.global.u32 	%r905, [%rd8+240];
	xor.b32  	%r1038, %r1038, %r905;
	ld.global.u32 	%r906, [%rd8+244];
	xor.b32  	%r1037, %r1037, %r906;
	ld.global.u32 	%r907, [%rd8+248];
	xor.b32  	%r1036, %r1036, %r907;
	ld.global.u32 	%r908, [%rd8+252];
	xor.b32  	%r1035, %r1035, %r908;
	ld.global.u32 	%r909, [%rd8+256];
	xor.b32  	%r1034, %r1034, %r909;
$L__BB1_105:
	and.b32  	%r911, %r817, 8192;
	setp.eq.s32 	%p57, %r911, 0;
	@%p57 bra 	$L__BB1_107;
	ld.global.u32 	%r912, [%rd8+260];
	xor.b32  	%r1038, %r1038, %r912;
	ld.global.u32 	%r913, [%rd8+264];
	xor.b32  	%r1037, %r1037, %r913;
	ld.global.u32 	%r914, [%rd8+268];
	xor.b32  	%r1036, %r1036, %r914;
	ld.global.u32 	%r915, [%rd8+272];
	xor.b32  	%r1035, %r1035, %r915;
	ld.global.u32 	%r916, [%rd8+276];
	xor.b32  	%r1034, %r1034, %r916;
$L__BB1_107:
	and.b32  	%r918, %r817, 16384;
	setp.eq.s32 	%p58, %r918, 0;
	@%p58 bra 	$L__BB1_109;
	ld.global.u32 	%r919, [%rd8+280];
	xor.b32  	%r1038, %r1038, %r919;
	ld.global.u32 	%r920, [%rd8+284];
	xor.b32  	%r1037, %r1037, %r920;
	ld.global.u32 	%r921, [%rd8+288];
	xor.b32  	%r1036, %r1036, %r921;
	ld.global.u32 	%r922, [%rd8+292];
	xor.b32  	%r1035, %r1035, %r922;
	ld.global.u32 	%r923, [%rd8+296];
	xor.b32  	%r1034, %r1034, %r923;
$L__BB1_109:
	and.b32  	%r925, %r817, 32768;
	setp.eq.s32 	%p59, %r925, 0;
	@%p59 bra 	$L__BB1_111;
	ld.global.u32 	%r926, [%rd8+300];
	xor.b32  	%r1038, %r1038, %r926;
	ld.global.u32 	%r927, [%rd8+304];
	xor.b32  	%r1037, %r1037, %r927;
	ld.global.u32 	%r928, [%rd8+308];
	xor.b32  	%r1036, %r1036, %r928;
	ld.global.u32 	%r929, [%rd8+312];
	xor.b32  	%r1035, %r1035, %r929;
	ld.global.u32 	%r930, [%rd8+316];
	xor.b32  	%r1034, %r1034, %r930;
$L__BB1_111:
	add.s32 	%r1217, %r1217, 16;
	setp.ne.s32 	%p60, %r1217, 32;
	@%p60 bra 	$L__BB1_79;
	mad.lo.s32 	%r931, %r1211, -31, %r370;
	add.s32 	%r1211, %r931, 1;
	setp.ne.s32 	%p61, %r1211, 5;
	@%p61 bra 	$L__BB1_78;
	st.local.u32 	[%rd1+4], %r1038;
	st.local.v2.u32 	[%rd1+8], {%r1037, %r1036};
	st.local.v2.u32 	[%rd1+16], {%r1035, %r1034};
$L__BB1_114:
	shr.u64 	%rd26, %rd3, 2;
	add.s32 	%r1021, %r1021, 1;
	setp.gt.u64 	%p62, %rd3, 3;
	@%p62 bra 	$L__BB1_2;
$L__BB1_115:
	mov.b32 	%r1314, 0;
	mov.b32 	%r1308, 832457172;
	mov.u32 	%r1315, %r1314;
$L__BB1_116:
	shr.u32 	%r934, %r1038, 2;
	xor.b32  	%r935, %r934, %r1038;
	shl.b32 	%r936, %r1034, 4;
	shl.b32 	%r937, %r935, 1;
	xor.b32  	%r938, %r937, %r936;
	xor.b32  	%r939, %r938, %r935;
	xor.b32  	%r940, %r939, %r1034;
	shr.u32 	%r941, %r1037, 2;
	xor.b32  	%r942, %r941, %r1037;
	shl.b32 	%r943, %r940, 4;
	shl.b32 	%r944, %r942, 1;
	xor.b32  	%r945, %r944, %r943;
	xor.b32  	%r946, %r945, %r942;
	xor.b32  	%r947, %r946, %r940;
	shr.u32 	%r948, %r1036, 2;
	xor.b32  	%r949, %r948, %r1036;
	shl.b32 	%r950, %r947, 4;
	shl.b32 	%r951, %r949, 1;
	xor.b32  	%r952, %r951, %r950;
	xor.b32  	%r953, %r952, %r949;
	xor.b32  	%r954, %r953, %r947;
	shr.u32 	%r955, %r1035, 2;
	xor.b32  	%r956, %r955, %r1035;
	shl.b32 	%r957, %r954, 4;
	shl.b32 	%r958, %r956, 1;
	xor.b32  	%r959, %r958, %r957;
	xor.b32  	%r960, %r959, %r956;
	xor.b32  	%r1038, %r960, %r954;
	shr.u32 	%r961, %r1034, 2;
	xor.b32  	%r962, %r961, %r1034;
	shl.b32 	%r963, %r1038, 4;
	shl.b32 	%r964, %r962, 1;
	xor.b32  	%r965, %r964, %r963;
	xor.b32  	%r966, %r965, %r962;
	xor.b32  	%r1037, %r966, %r1038;
	shr.u32 	%r967, %r940, 2;
	xor.b32  	%r968, %r967, %r940;
	shl.b32 	%r969, %r1037, 4;
	shl.b32 	%r970, %r968, 1;
	xor.b32  	%r971, %r970, %r969;
	xor.b32  	%r972, %r971, %r968;
	xor.b32  	%r1036, %r972, %r1037;
	shr.u32 	%r973, %r947, 2;
	xor.b32  	%r974, %r973, %r947;
	shl.b32 	%r975, %r1036, 4;
	shl.b32 	%r976, %r974, 1;
	xor.b32  	%r977, %r976, %r975;
	xor.b32  	%r978, %r977, %r974;
	xor.b32  	%r1035, %r978, %r1036;
	shr.u32 	%r979, %r954, 2;
	xor.b32  	%r980, %r979, %r954;
	shl.b32 	%r981, %r1035, 4;
	shl.b32 	%r982, %r980, 1;
	xor.b32  	%r983, %r982, %r981;
	xor.b32  	%r984, %r983, %r980;
	xor.b32  	%r1034, %r984, %r1035;
	add.s32 	%r985, %r1308, %r1034;
	add.s32 	%r986, %r940, %r1308;
	cvt.rn.f32.u32 	%f1, %r986;
	fma.rn.f32 	%f2, %f1, 0f2F800000, 0f2F000000;
	add.s32 	%r987, %r1308, %r947;
	add.s32 	%r988, %r987, 362437;
	cvt.rn.f32.u32 	%f3, %r988;
	fma.rn.f32 	%f4, %f3, 0f2F800000, 0f2F000000;
	mul.f32 	%f5, %f4, %f4;
	fma.rn.f32 	%f6, %f2, %f2, %f5;
	setp.le.f32 	%p63, %f6, 0f3F800000;
	selp.u32 	%r989, 1, 0, %p63;
	add.s32 	%r990, %r1315, %r989;
	add.s32 	%r991, %r1308, %r954;
	add.s32 	%r992, %r991, 724874;
	cvt.rn.f32.u32 	%f7, %r992;
	fma.rn.f32 	%f8, %f7, 0f2F800000, 0f2F000000;
	add.s32 	%r993, %r1308, %r1038;
	add.s32 	%r994, %r993, 1087311;
	cvt.rn.f32.u32 	%f9, %r994;
	fma.rn.f32 	%f10, %f9, 0f2F800000, 0f2F000000;
	mul.f32 	%f11, %f10, %f10;
	fma.rn.f32 	%f12, %f8, %f8, %f11;
	setp.le.f32 	%p64, %f12, 0f3F800000;
	selp.u32 	%r995, 1, 0, %p64;
	add.s32 	%r996, %r990, %r995;
	add.s32 	%r997, %r1308, %r1037;
	add.s32 	%r998, %r997, 1449748;
	cvt.rn.f32.u32 	%f13, %r998;
	fma.rn.f32 	%f14, %f13, 0f2F800000, 0f2F000000;
	add.s32 	%r999, %r1308, %r1036;
	add.s32 	%r1000, %r999, 1812185;
	cvt.rn.f32.u32 	%f15, %r1000;
	fma.rn.f32 	%f16, %f15, 0f2F800000, 0f2F000000;
	mul.f32 	%f17, %f16, %f16;
	fma.rn.f32 	%f18, %f14, %f14, %f17;
	setp.le.f32 	%p65, %f18, 0f3F800000;
	selp.u32 	%r1001, 1, 0, %p65;
	add.s32 	%r1002, %r996, %r1001;
	add.s32 	%r1003, %r1308, %r1035;
	add.s32 	%r1004, %r1003, 2174622;
	cvt.rn.f32.u32 	%f19, %r1004;
	fma.rn.f32 	%f20, %f19, 0f2F800000, 0f2F000000;
	add.s32 	%r1005, %r985, 2537059;
	cvt.rn.f32.u32 	%f21, %r1005;
	fma.rn.f32 	%f22, %f21, 0f2F800000, 0f2F000000;
	mul.f32 	%f23, %f22, %f22;
	fma.rn.f32 	%f24, %f20, %f20, %f23;
	setp.le.f32 	%p66, %f24, 0f3F800000;
	selp.u32 	%r1006, 1, 0, %p66;
	add.s32 	%r1315, %r1002, %r1006;
	add.s32 	%r1314, %r1314, 4;
	add.s32 	%r1308, %r1308, 2899496;
	setp.ne.s32 	%p67, %r1314, 4096;
	@%p67 bra 	$L__BB1_116;
	shl.b32 	%r1007, %r3, 2;
	mov.u32 	%r1008, shared_counts;
	add.s32 	%r566, %r1008, %r1007;
	st.shared.u32 	[%r566], %r1315;
	bar.sync 	0;
	setp.lt.u32 	%p68, %r2, 2;
	@%p68 bra 	$L__BB1_122;
	mov.u32 	%r1316, %r2;
$L__BB1_119:
	shr.u32 	%r568, %r1316, 1;
	setp.ge.u32 	%p69, %r3, %r568;
	@%p69 bra 	$L__BB1_121;
	shl.b32 	%r1009, %r568, 2;
	add.s32 	%r1010, %r566, %r1009;
	ld.shared.u32 	%r1011, [%r1010];
	ld.shared.u32 	%r1012, [%r566];
	add.s32 	%r1013, %r1012, %r1011;
	st.shared.u32 	[%r566], %r1013;
$L__BB1_121:
	bar.sync 	0;
	setp.gt.u32 	%p70, %r1316, 3;
	mov.u32 	%r1316, %r568;
	@%p70 bra 	$L__BB1_119;
$L__BB1_122:
	setp.ne.s32 	%p71, %r3, 0;
	@%p71 bra 	$L__BB1_124;
	ld.shared.u32 	%r1014, [shared_counts];
	shl.b32 	%r1015, %r2, 12;
	cvt.rn.f32.s32 	%f25, %r1014;
	cvt.rn.f32.u32 	%f26, %r1015;
	div.rn.f32 	%f27, %f25, %f26;
	mul.f32 	%f28, %f27, 0f40800000;
	cvta.to.global.u64 	%rd23, %rd10;
	mul.wide.u32 	%rd24, %r1, 4;
	add.s64 	%rd25, %rd23, %rd24;
	st.global.f32 	[%rd25], %f28;
$L__BB1_124:
	ret;

}


// ===== COMPILED SASS (sm_100) =====

	.target	sm_100

	.elftype	@"ET_EXEC"


//--------------------- .note.nv.tkinfo           --------------------------
	.section	.note.nv.tkinfo,"",@"SHT_NOTE"
	.sectionflags	@"SHF_NOTE_NV_TKINFO"
	.tkinfo
        /*0018*/ 	.word	0x00000002
        /*0030*/ 	.string	""
        /*0030*/ 	.string	"ptxas"
        /*0030*/ 	.string	"Cuda compilation tools, release 13.0, V13.0.88"
        /*0030*/ 	.string	"Build cuda_13.0.r13.0/compiler.36424714_0"
        /*0030*/ 	.string	"-arch sm_100 -m 64 "



//--------------------- .note.nv.cuinfo           --------------------------
	.section	.note.nv.cuinfo,"",@"SHT_NOTE"
	.sectionflags	@"SHF_NOTE_NV_CUINFO"
        /*0018*/ 	.short	0x0002
        /*001a*/ 	.short	0x0064
        /*001c*/ 	.short	0x0082
	.zero		2


//--------------------- .nv.info                  --------------------------
	.section	.nv.info,"",@"SHT_CUDA_INFO"
	.align	4


	//----- nvinfo : EIATTR_REGCOUNT
	.align		4
        /*0000*/ 	.byte	0x04, 0x2f
        /*0002*/ 	.short	(.L_10 - .L_9)
	.align		4
.L_9:
        /*0004*/ 	.word	index@(_Z25monte_carlo_kernel_globalPfP17curandStateXORWOW)
        /*0008*/ 	.word	0x0000001f


	//----- nvinfo : EIATTR_FRAME_SIZE
	.align		4
.L_10:
        /*000c*/ 	.byte	0x04, 0x11
        /*000e*/ 	.short	(.L_12 - .L_11)
	.align		4
.L_11:
        /*0010*/ 	.word	index@(_Z25monte_carlo_kernel_globalPfP17curandStateXORWOW)
        /*0014*/ 	.word	0x00000000


	//----- nvinfo : EIATTR_REGCOUNT
	.align		4
.L_12:
        /*0018*/ 	.byte	0x04, 0x2f
        /*001a*/ 	.short	(.L_14 - .L_13)
	.align		4
.L_13:
        /*001c*/ 	.word	index@(_Z25monte_carlo_kernel_sharedPfP17curandStateXORWOW)
        /*0020*/ 	.word	0x00000020


	//----- nvinfo : EIATTR_FRAME_SIZE
	.align		4
.L_14:
        /*0024*/ 	.byte	0x04, 0x11
        /*0026*/ 	.short	(.L_16 - .L_15)
	.align		4
.L_15:
        /*0028*/ 	.word	index@($__internal_0_$__cuda_sm3x_div_rn_noftz_f32_slowpath)
        /*002c*/ 	.word	0x00000030


	//----- nvinfo : EIATTR_FRAME_SIZE
	.align		4
.L_16:
        /*0030*/ 	.byte	0x04, 0x11
        /*0032*/ 	.short	(.L_18 - .L_17)
	.align		4
.L_17:
        /*0034*/ 	.word	index@(_Z25monte_carlo_kernel_sharedPfP17curandStateXORWOW)
        /*0038*/ 	.word	0x00000030


	//----- nvinfo : EIATTR_MIN_STACK_SIZE
	.align		4
.L_18:
        /*003c*/ 	.byte	0x04, 0x12
        /*003e*/ 	.short	(.L_20 - .L_19)
	.align		4
.L_19:
        /*0040*/ 	.word	index@(_Z25monte_carlo_kernel_sharedPfP17curandStateXORWOW)
        /*0044*/ 	.word	0x00000030


	//----- nvinfo : EIATTR_MIN_STACK_SIZE
	.align		4
.L_20:
        /*0048*/ 	.byte	0x04, 0x12
        /*004a*/ 	.short	(.L_22 - .L_21)
	.align		4
.L_21:
        /*004c*/ 	.word	index@(_Z25monte_carlo_kernel_globalPfP17curandStateXORWOW)
        /*0050*/ 	.word	0x00000000
.L_22:


//--------------------- .nv.compat                --------------------------
	.section	.nv.compat,"",@"SHT_CUDA_COMPAT_INFO"
	.align	4
        /*0000*/ 	.byte	0x02, 0x09, 0x00, 0x00, 0x02, 0x02, 0x01, 0x00, 0x02, 0x05, 0x05, 0x00, 0x03, 0x07, 0x01, 0x01
        /*0010*/ 	.byte	0x02, 0x03, 0x00, 0x00, 0x02, 0x06, 0x01, 0x00, 0x04, 0x0b, 0x08, 0x00, 0x01, 0x00, 0x00, 0x00
        /*0020*/ 	.byte	0x00, 0x00, 0x00, 0x00


//--------------------- .nv.info._Z25monte_carlo_kernel_sharedPfP17curandStateXORWOW --------------------------
	.section	.nv.info._Z25monte_carlo_kernel_sharedPfP17curandStateXORWOW,"",@"SHT_CUDA_INFO"
	.sectionflags	@""
	.align	4


	//----- nvinfo : EIATTR_CUDA_API_VERSION
	.align		4
        /*0000*/ 	.byte	0x04, 0x37
        /*0002*/ 	.short	(.L_24 - .L_23)
.L_23:
        /*0004*/ 	.word	0x00000082


	//----- nvinfo : EIATTR_KPARAM_INFO
	.align		4
.L_24:
        /*0008*/ 	.byte	0x04, 0x17
        /*000a*/ 	.short	(.L_26 - .L_25)
.L_25:
        /*000c*/ 	.word	0x00000000
        /*0010*/ 	.short	0x0001
        /*0012*/ 	.short	0x0008
        /*0014*/ 	.byte	0x00, 0xf5, 0x21, 0x00


	//----- nvinfo : EIATTR_KPARAM_INFO
	.align		4
.L_26:
        /*0018*/ 	.byte	0x04, 0x17
        /*001a*/ 	.short	(.L_28 - .L_27)
.L_27:
        /*001c*/ 	.word	0x00000000
        /*0020*/ 	.short	0x0000
        /*0022*/ 	.short	0x0000
        /*0024*/ 	.byte	0x00, 0xf5, 0x21, 0x00


	//----- nvinfo : EIATTR_SPARSE_MMA_MASK
	.align		4
.L_28:
        /*0028*/ 	.byte	0x03, 0x50
        /*002a*/ 	.short	0x0000


	//----- nvinfo : EIATTR_MAXREG_COUNT
	.align		4
        /*002c*/ 	.byte	0x03, 0x1b
        /*002e*/ 	.short	0x00ff


	//----- nvinfo : EIATTR_NUM_BARRIERS
	.align		4
        /*0030*/ 	.byte	0x02, 0x4c
        /*0032*/ 	.byte	0x01
	.zero		1


	//----- nvinfo : EIATTR_MERCURY_ISA_VERSION
	.align		4
        /*0034*/ 	.byte	0x03, 0x5f
        /*0036*/ 	.short	0x0101


	//----- nvinfo : EIATTR_VRC_CTA_INIT_COUNT
	.align		4
        /*0038*/ 	.byte	0x02, 0x4a
	.zero		1
	.zero		1


	//----- nvinfo : EIATTR_EXIT_INSTR_OFFSETS
	.align		4
        /*003c*/ 	.byte	0x04, 0x1c
        /*003e*/ 	.short	(.L_30 - .L_29)


	//   ....[0]....
.L_29:
        /*0040*/ 	.word	0x00002ed0


	//   ....[1]....
        /*0044*/ 	.word	0x00003040


	//----- nvinfo : EIATTR_CRS_STACK_SIZE
	.align		4
.L_30:
        /*0048*/ 	.byte	0x04, 0x1e
        /*004a*/ 	.short	(.L_32 - .L_31)
.L_31:
        /*004c*/ 	.word	0x00000000


	//----- nvinfo : EIATTR_CBANK_PARAM_SIZE
	.align		4
.L_32:
        /*0050*/ 	.byte	0x03, 0x19
        /*0052*/ 	.short	0x0010


	//----- nvinfo : EIATTR_PARAM_CBANK
	.align		4
        /*0054*/ 	.byte	0x04, 0x0a
        /*0056*/ 	.short	(.L_34 - .L_33)
	.align		4
.L_33:
        /*0058*/ 	.word	index@(.nv.constant0._Z25monte_carlo_kernel_sharedPfP17curandStateXORWOW)
        /*005c*/ 	.short	0x0380
        /*005e*/ 	.short	0x0010


	//----- nvinfo : EIATTR_SW_WAR
	.align		4
.L_34:
        /*0060*/ 	.byte	0x04, 0x36
        /*0062*/ 	.short	(.L_36 - .L_35)
.L_35:
        /*0064*/ 	.word	0x00000008
.L_36:


//--------------------- .nv.info._Z25monte_carlo_kernel_globalPfP17curandStateXORWOW --------------------------
	.section	.nv.info._Z25monte_carlo_kernel_globalPfP17curandStateXORWOW,"",@"SHT_CUDA_INFO"
	.sectionflags	@""
	.align	4


	//----- nvinfo : EIATTR_CUDA_API_VERSION
	.align		4
        /*0000*/ 	.byte	0x04, 0x37
        /*0002*/ 	.short	(.L_38 - .L_37)
.L_37:
        /*0004*/ 	.word	0x00000082


	//----- nvinfo : EIATTR_KPARAM_INFO
	.align		4
.L_38:
        /*0008*/ 	.byte	0x04, 0x17
        /*000a*/ 	.short	(.L_40 - .L_39)
.L_39:
        /*000c*/ 	.word	0x00000000
        /*0010*/ 	.short	0x0001
        /*0012*/ 	.short	0x0008
        /*0014*/ 	.byte	0x00, 0xf5, 0x21, 0x00


	//----- nvinfo : EIATTR_KPARAM_INFO
	.align		4
.L_40:
        /*0018*/ 	.byte	0x04, 0x17
        /*001a*/ 	.short	(.L_42 - .L_41)
.L_41:
        /*001c*/ 	.word	0x00000000
        /*0020*/ 	.short	0x0000
        /*0022*/ 	.short	0x0000
        /*0024*/ 	.byte	0x00, 0xf5, 0x21, 0x00


	//----- nvinfo : EIATTR_SPARSE_MMA_MASK
	.align		4
.L_42:
        /*0028*/ 	.byte	0x03, 0x50
        /*002a*/ 	.short	0x0000


	//----- nvinfo : EIATTR_MAXREG_COUNT
	.align		4
        /*002c*/ 	.byte	0x03, 0x1b
        /*002e*/ 	.short	0x00ff


	//----- nvinfo : EIATTR_MERCURY_ISA_VERSION
	.align		4
        /*0030*/ 	.byte	0x03, 0x5f
        /*0032*/ 	.short	0x0101


	//----- nvinfo : EIATTR_VRC_CTA_INIT_COUNT
	.align		4
        /*0034*/ 	.byte	0x02, 0x4a
	.zero		1
	.zero		1


	//----- nvinfo : EIATTR_EXIT_INSTR_OFFSETS
	.align		4
        /*0038*/ 	.byte	0x04, 0x1c
        /*003a*/ 	.short	(.L_44 - .L_43)


	//   ....[0]....
.L_43:
        /*003c*/ 	.word	0x00001680


	//----- nvinfo : EIATTR_CRS_STACK_SIZE
	.align		4
.L_44:
        /*0040*/ 	.byte	0x04, 0x1e
        /*0042*/ 	.short	(.L_46 - .L_45)
.L_45:
        /*0044*/ 	.word	0x00000000


	//----- nvinfo : EIATTR_CBANK_PARAM_SIZE
	.align		4
.L_46:
        /*0048*/ 	.byte	0x03, 0x19
        /*004a*/ 	.short	0x0010


	//----- nvinfo : EIATTR_PARAM_CBANK
	.align		4
        /*004c*/ 	.byte	0x04, 0x0a
        /*004e*/ 	.short	(.L_48 - .L_47)
	.align		4
.L_47:
        /*0050*/ 	.word	index@(.nv.constant0._Z25monte_carlo_kernel_globalPfP17curandStateXORWOW)
        /*0054*/ 	.short	0x0380
        /*0056*/ 	.short	0x0010


	//----- nvinfo : EIATTR_SW_WAR
	.align		4
.L_48:
        /*0058*/ 	.byte	0x04, 0x36
        /*005a*/ 	.short	(.L_50 - .L_49)
.L_49:
        /*005c*/ 	.word	0x00000008
.L_50:


//--------------------- .nv.callgraph             --------------------------
	.section	.nv.callgraph,"",@"SHT_CUDA_CALLGRAPH"
	.align	4
	.sectionentsize	8
	.align		4
        /*0000*/ 	.word	0x00000000
	.align		4
        /*0004*/ 	.word	0xffffffff
	.align		4
        /*0008*/ 	.word	0x00000000
	.align		4
        /*000c*/ 	.word	0xfffffffe
	.align		4
        /*0010*/ 	.word	0x00000000
	.align		4
        /*0014*/ 	.word	0xfffffffd
	.align		4
        /*0018*/ 	.word	0x00000000
	.align		4
        /*001c*/ 	.word	0xfffffffc


//--------------------- .nv.constant4             --------------------------
	.section	.nv.constant4,"a",@progbits
	.align	8
	.align		8
.nv.constant4:
        /*0000*/ 	.dword	precalc_xorwow_matrix
	.align		8
        /*0008*/ 	.dword	precalc_xorwow_offset_matrix
	.align		8
        /*0010*/ 	.dword	mrg32k3aM1
	.align		8
        /*0018*/ 	.dword	mrg32k3aM2
	.align		8
        /*0020*/ 	.dword	mrg32k3aM1SubSeq
	.align		8
        /*0028*/ 	.dword	mrg32k3aM2SubSeq
	.align		8
        /*0030*/ 	.dword	mrg32k3aM1Seq
	.align		8
        /*0038*/ 	.dword	mrg32k3aM2Seq


//--------------------- .nv.constant3             --------------------------
	.section	.nv.constant3,"a",@progbits
	.align	8
.nv.constant3:
	.type		__cr_lgamma_table,@object
	.size		__cr_lgamma_table,(.L_8 - __cr_lgamma_table)
__cr_lgamma_table:
        /*0000*/ 	.byte	0x00, 0x00, 0x00, 0x00, 0x00, 0x00, 0x00, 0x00, 0x00, 0x00, 0x00, 0x00, 0x00, 0x00, 0x00, 0x00
        /*0010*/ 	.byte	0xef, 0x39, 0xfa, 0xfe, 0x42, 0x2e, 0xe6, 0x3f, 0x02, 0x20, 0x2a, 0xfa, 0x0b, 0xab, 0xfc, 0x3f
        /*0020*/ 	.byte	0xf9, 0x2c, 0x92, 0x7c, 0xa7, 0x6c, 0x09, 0x40, 0xc9, 0x79, 0x44, 0x3c, 0x64, 0x26, 0x13, 0x40
        /*0030*/ 	.byte	0xca, 0x01, 0xcf, 0x3a, 0x27, 0x51, 0x1a, 0x40, 0x30, 0xcc, 0x2d, 0xf3, 0xe1, 0x0c, 0x21, 0x40
        /*0040*/ 	.byte	0x0d, 0xb7, 0xfc, 0x82, 0x8e, 0x35, 0x25, 0x40
.L_8:


//--------------------- .text._Z25monte_carlo_kernel_sharedPfP17curandStateXORWOW --------------------------
	.section	.text._Z25monte_carlo_kernel_sharedPfP17curandStateXORWOW,"ax",@progbits
	.align	128
        .global         _Z25monte_carlo_kernel_sharedPfP17curandStateXORWOW
        .type           _Z25monte_carlo_kernel_sharedPfP17curandStateXORWOW,@function
        .size           _Z25monte_carlo_kernel_sharedPfP17curandStateXORWOW,(.L_x_34 - _Z25monte_carlo_kernel_sharedPfP17curandStateXORWOW)
        .other          _Z25monte_carlo_kernel_sharedPfP17curandStateXORWOW,@"STO_CUDA_ENTRY STV_DEFAULT"
_Z25monte_carlo_kernel_sharedPfP17curandStateXORWOW:
.text._Z25monte_carlo_kernel_sharedPfP17curandStateXORWOW:
[----:B------:R-:W0:Y:S01]  /*0000*/  LDC R1, c[0x0][0x37c] ;  /* 0x0000df00ff017b82 */ /* 0x000e220000000800 */
[----:B------:R-:W1:Y:S01]  /*0010*/  S2R R7, SR_CTAID.X ;  /* 0x0000000000077919 */ /* 0x000e620000002500 */
[----:B------:R-:W1:Y:S01]  /*0020*/  LDCU UR6, c[0x0][0x360] ;  /* 0x00006c00ff0677ac */ /* 0x000e620008000800 */
[----:B0-----:R-:W-:Y:S01]  /*0030*/  VIADD R1, R1, 0xffffffd0 ;  /* 0xffffffd001017836 */ /* 0x001fe20000000000 */
[----:B------:R-:W-:Y:S01]  /*0040*/  BSSY.RECONVERGENT B0, `(.L_x_0) ;  /* 0x000026b000007945 */ /* 0x000fe20003800200 */
[----:B------:R-:W1:Y:S01]  /*0050*/  S2R R6, SR_TID.X ;  /* 0x0000000000067919 */ /* 0x000e620000002100 */
[----:B------:R-:W-:Y:S01]  /*0060*/  IMAD.MOV.U32 R8, RZ, RZ, 0x3198c20f ;  /* 0x3198c20fff087424 */ /* 0x000fe200078e00ff */
[----:B------:R-:W0:Y:S01]  /*0070*/  LDCU.64 UR8, c[0x0][0x358] ;  /* 0x00006b00ff0877ac */ /* 0x000e220008000a00 */
[----:B------:R-:W-:Y:S02]  /*0080*/  IMAD.MOV.U32 R9, RZ, RZ, 0x5efdb30c ;  /* 0x5efdb30cff097424 */ /* 0x000fe400078e00ff */
[----:B------:R-:W-:-:S02]  /*0090*/  IMAD.MOV.U32 R10, RZ, RZ, 0x423bb012 ;  /* 0x423bb012ff0a7424 */ /* 0x000fc400078e00ff */
[----:B------:R-:W-:Y:S01]  /*00a0*/  IMAD.MOV.U32 R11, RZ, RZ, -0x75bd8fc ;  /* 0xf8a42704ff0b7424 */ /* 0x000fe200078e00ff */
[----:B------:R2:W-:Y:S01]  /*00b0*/  STL.64 [R1], R8 ;  /* 0x0000000801007387 */ /* 0x0005e20000100a00 */
[----:B------:R-:W-:Y:S02]  /*00c0*/  IMAD.MOV.U32 R12, RZ, RZ, -0x23270784 ;  /* 0xdcd8f87cff0c7424 */ /* 0x000fe400078e00ff */
[----:B------:R-:W-:Y:S01]  /*00d0*/  IMAD.MOV.U32 R13, RZ, RZ, 0x57fa2510 ;  /* 0x57fa2510ff0d7424 */ /* 0x000fe200078e00ff */
[----:B------:R2:W-:Y:S01]  /*00e0*/  STL.64 [R1+0x8], R10 ;  /* 0x0000080a01007387 */ /* 0x0005e20000100a00 */
[----:B------:R-:W-:Y:S02]  /*00f0*/  IMAD.MOV.U32 R0, RZ, RZ, 0x5efdb30c ;  /* 0x5efdb30cff007424 */ /* 0x000fe400078e00ff */
[----:B------:R-:W-:Y:S01]  /*0100*/  IMAD.MOV.U32 R5, RZ, RZ, -0x75bd8fc ;  /* 0xf8a42704ff057424 */ /* 0x000fe200078e00ff */
[----:B------:R2:W-:Y:S01]  /*0110*/  STL.64 [R1+0x10], R12 ;  /* 0x0000100c01007387 */ /* 0x0005e20000100a00 */
[----:B------:R-:W-:-:S02]  /*0120*/  IMAD.MOV.U32 R4, RZ, RZ, 0x423bb012 ;  /* 0x423bb012ff047424 */ /* 0x000fc400078e00ff */
[----:B------:R-:W-:Y:S02]  /*0130*/  IMAD.MOV.U32 R3, RZ, RZ, 0x57fa2510 ;  /* 0x57fa2510ff037424 */ /* 0x000fe400078e00ff */
[----:B------:R-:W-:Y:S02]  /*0140*/  IMAD.MOV.U32 R2, RZ, RZ, -0x23270784 ;  /* 0xdcd8f87cff027424 */ /* 0x000fe400078e00ff */
[----:B-1----:R-:W-:-:S05]  /*0150*/  IMAD R6, R7, UR6, R6 ;  /* 0x0000000607067c24 */ /* 0x002fca000f8e0206 */
[----:B------:R-:W-:-:S13]  /*0160*/  ISETP.NE.AND P0, PT, R6, RZ, PT ;  /* 0x000000ff0600720c */ /* 0x000fda0003f05270 */
[----:B0-2---:R-:W-:Y:S05]  /*0170*/  @!P0 BRA `(.L_x_1) ;  /* 0x00000024005c8947 */ /* 0x005fea0003800000 */
[--C-:B------:R-:W-:Y:S01]  /*0180*/  SHF.R.S32.HI R12, RZ, 0x1f, R6.reuse ;  /* 0x0000001fff0c7819 */ /* 0x100fe20000011406 */
[----:B------:R-:W-:Y:S02]  /*0190*/  IMAD.MOV.U32 R15, RZ, RZ, R6 ;  /* 0x000000ffff0f7224 */ /* 0x000fe400078e0006 */
[----:B------:R-:W-:Y:S02]  /*01a0*/  IMAD.MOV.U32 R13, RZ, RZ, RZ ;  /* 0x000000ffff0d7224 */ /* 0x000fe400078e00ff */
[----:B------:R-:W-:Y:S02]  /*01b0*/  IMAD.MOV.U32 R0, RZ, RZ, 0x5efdb30c ;  /* 0x5efdb30cff007424 */ /* 0x000fe400078e00ff */
[----:B------:R-:W-:Y:S02]  /*01c0*/  IMAD.MOV.U32 R4, RZ, RZ, 0x423bb012 ;  /* 0x423bb012ff047424 */ /* 0x000fe400078e00ff */
[----:B------:R-:W-:Y:S02]  /*01d0*/  IMAD.MOV.U32 R5, RZ, RZ, -0x75bd8fc ;  /* 0xf8a42704ff057424 */ /* 0x000fe400078e00ff */
[----:B------:R-:W-:-:S02]  /*01e0*/  IMAD.MOV.U32 R2, RZ, RZ, -0x23270784 ;  /* 0xdcd8f87cff027424 */ /* 0x000fc400078e00ff */
[----:B------:R-:W-:-:S07]  /*01f0*/  IMAD.MOV.U32 R3, RZ, RZ, 0x57fa2510 ;  /* 0x57fa2510ff037424 */ /* 0x000fce00078e00ff */
.L_x_10:
[----:B------:R-:W-:Y:S01]  /*0200*/  LOP3.LUT R6, R15, 0x3, RZ, 0xc0, !PT ;  /* 0x000000030f067812 */ /* 0x000fe200078ec0ff */
[----:B------:R-:W-:Y:S03]  /*0210*/  BSSY.RECONVERGENT B1, `(.L_x_2) ;  /* 0x0000247000017945 */ /* 0x000fe60003800200 */
[----:B------:R-:W-:-:S04]  /*0220*/  ISETP.NE.U32.AND P0, PT, R6, RZ, PT ;  /* 0x000000ff0600720c */ /* 0x000fc80003f05070 */
[----:B------:R-:W-:-:S13]  /*0230*/  ISETP.NE.AND.EX P0, PT, RZ, RZ, PT, P0 ;  /* 0x000000ffff00720c */ /* 0x000fda0003f05300 */
[----:B0-----:R-:W-:Y:S05]  /*0240*/  @!P0 BRA `(.L_x_3) ;  /* 0x00000024000c8947 */ /* 0x001fea0003800000 */
[----:B------:R-:W0:Y:S01]  /*0250*/  LDC.64 R8, c[0x4][RZ] ;  /* 0x01000000ff087b82 */ /* 0x000e220000000a00 */
[----:B------:R-:W-:Y:S01]  /*0260*/  IMAD.MOV.U32 R0, RZ, RZ, RZ ;  /* 0x000000ffff007224 */ /* 0x000fe200078e00ff */
[----:B------:R-:W-:Y:S01]  /*0270*/  CS2R R2, SRZ ;  /* 0x0000000000027805 */ /* 0x000fe2000001ff00 */
[----:B------:R-:W-:Y:S01]  /*0280*/  IMAD.MOV.U32 R6, RZ, RZ, RZ ;  /* 0x000000ffff067224 */ /* 0x000fe200078e00ff */
[----:B------:R-:W-:Y:S01]  /*0290*/  CS2R R4, SRZ ;  /* 0x0000000000047805 */ /* 0x000fe2000001ff00 */
[----:B0-----:R-:W-:-:S07]  /*02a0*/  IMAD.WIDE.U32 R8, R13, 0xc80, R8 ;  /* 0x00000c800d087825 */ /* 0x001fce00078e0008 */
.L_x_5:
[----:B------:R-:W-:-:S06]  /*02b0*/  IMAD R14, R6, 0x4, R1 ;  /* 0x00000004060e7824 */ /* 0x000fcc00078e0201 */
[----:B------:R-:W5:Y:S01]  /*02c0*/  LDL R14, [R14+0x4] ;  /* 0x000004000e0e7983 */ /* 0x000f620000100800 */
[----:B------:R-:W-:-:S05]  /*02d0*/  UMOV UR4, URZ ;  /* 0x000000ff00047c82 */ /* 0x000fca0008000000 */
.L_x_4:
[----:B-----5:R-:W-:Y:S01]  /*02e0*/  SHF.R.U32.HI R20, RZ, UR4, R14 ;  /* 0x00000004ff147c19 */ /* 0x020fe2000801160e */
[----:B------:R-:W-:-:S03]  /*02f0*/  IMAD.SHL.U32 R10, R6, 0x20, RZ ;  /* 0x00000020060a7824 */ /* 0x000fc600078e00ff */
[----:B------:R-:W-:Y:S01]  /*0300*/  LOP3.LUT R11, R20, 0x1, RZ, 0xc0, !PT ;  /* 0x00000001140b7812 */ /* 0x000fe200078ec0ff */
[----:B------:R-:W-:-:S03]  /*0310*/  VIADD R10, R10, UR4 ;  /* 0x000000040a0a7c36 */ /* 0x000fc60008000000 */
[----:B------:R-:W-:Y:S01]  /*0320*/  ISETP.NE.U32.AND P0, PT, R11, 0x1, PT ;  /* 0x000000010b00780c */ /* 0x000fe20003f05070 */
[----:B------:R-:W-:-:S03]  /*0330*/  IMAD R11, R10, 0x5, RZ ;  /* 0x000000050a0b7824 */ /* 0x000fc600078e02ff */
[----:B------:R-:W-:Y:S01]  /*0340*/  R2P PR, R20, 0x7e ;  /* 0x0000007e14007804 */ /* 0x000fe20000000000 */
[----:B------:R-:W-:-:S08]  /*0350*/  IMAD.WIDE.U32 R10, R11, 0x4, R8 ;  /* 0x000000040b0a7825 */ /* 0x000fd000078e0008 */
[----:B------:R-:W2:Y:S04]  /*0360*/  @!P0 LDG.E R17, desc[UR8][R10.64] ;  /* 0x000000080a118981 */ /* 0x000ea8000c1e1900 */
[----:B------:R-:W3:Y:S04]  /*0370*/  @P1 LDG.E R19, desc[UR8][R10.64+0x14] ;  /* 0x000014080a131981 */ /* 0x000ee8000c1e1900 */
[----:B------:R-:W4:Y:S04]  /*0380*/  @P2 LDG.E R21, desc[UR8][R10.64+0x28] ;  /* 0x000028080a152981 */ /* 0x000f28000c1e1900 */
[----:B------:R-:W4:Y:S04]  /*0390*/  @P3 LDG.E R23, desc[UR8][R10.64+0x3c] ;  /* 0x00003c080a173981 */ /* 0x000f28000c1e1900 */
[----:B------:R-:W4:Y:S04]  /*03a0*/  @!P0 LDG.E R16, desc[UR8][R10.64+0x8] ;  /* 0x000008080a108981 */ /* 0x000f28000c1e1900 */
[----:B------:R-:W4:Y:S04]  /*03b0*/  @P4 LDG.E R25, desc[UR8][R10.64+0x50] ;  /* 0x000050080a194981 */ /* 0x000f28000c1e1900 */
[----:B------:R-:W4:Y:S04]  /*03c0*/  @!P0 LDG.E R18, desc[UR8][R10.64+0x10] ;  /* 0x000010080a128981 */ /* 0x000f28000c1e1900 */
[----:B------:R-:W4:Y:S04]  /*03d0*/  @P1 LDG.E R22, desc[UR8][R10.64+0x1c] ;  /* 0x00001c080a161981 */ /* 0x000f28000c1e1900 */
[----:B------:R-:W4:Y:S04]  /*03e0*/  @P1 LDG.E R24, desc[UR8][R10.64+0x24] ;  /* 0x000024080a181981 */ /* 0x000f28000c1e1900 */
[----:B------:R-:W4:Y:S01]  /*03f0*/  @P6 LDG.E R27, desc[UR8][R10.64+0x78] ;  /* 0x000078080a1b6981 */ /* 0x000f22000c1e1900 */
[----:B--2---:R-:W-:-:S03]  /*0400*/  @!P0 LOP3.LUT R0, R0, R17, RZ, 0x3c, !PT ;  /* 0x0000001100008212 */ /* 0x004fc600078e3cff */
[----:B------:R-:W2:Y:S01]  /*0410*/  @!P0 LDG.E R17, desc[UR8][R10.64+0x4] ;  /* 0x000004080a118981 */ /* 0x000ea2000c1e1900 */
[----:B---3--:R-:W-:-:S03]  /*0420*/  @P1 LOP3.LUT R0, R0, R19, RZ, 0x3c, !PT ;  /* 0x0000001300001212 */ /* 0x008fc600078e3cff */
[----:B------:R-:W3:Y:S01]  /*0430*/  @!P0 LDG.E R19, desc[UR8][R10.64+0xc] ;  /* 0x00000c080a138981 */ /* 0x000ee2000c1e1900 */
[----:B----4-:R-:W-:-:S03]  /*0440*/  @P2 LOP3.LUT R0, R0, R21, RZ, 0x3c, !PT ;  /* 0x0000001500002212 */ /* 0x010fc600078e3cff */
[----:B------:R-:W4:Y:S01]  /*0450*/  @P1 LDG.E R21, desc[UR8][R10.64+0x18] ;  /* 0x000018080a151981 */ /* 0x000f22000c1e1900 */
[----:B------:R-:W-:-:S03]  /*0460*/  @P3 LOP3.LUT R0, R0, R23, RZ, 0x3c, !PT ;  /* 0x0000001700003212 */ /* 0x000fc600078e3cff */
[----:B------:R-:W4:Y:S01]  /*0470*/  @P5 LDG.E R23, desc[UR8][R10.64+0x64] ;  /* 0x000064080a175981 */ /* 0x000f22000c1e1900 */
[----:B------:R-:W-:-:S03]  /*0480*/  @!P0 LOP3.LUT R5, R5, R16, RZ, 0x3c, !PT ;  /* 0x0000001005058212 */ /* 0x000fc600078e3cff */
[----:B------:R-:W4:Y:S01]  /*0490*/  @P2 LDG.E R16, desc[UR8][R10.64+0x30] ;  /* 0x000030080a102981 */ /* 0x000f22000c1e1900 */
[----:B------:R-:W-:-:S03]  /*04a0*/  @P4 LOP3.LUT R0, R0, R25, RZ, 0x3c, !PT ;  /* 0x0000001900004212 */ /* 0x000fc600078e3cff */
[----:B------:R-:W4:Y:S01]  /*04b0*/  @P3 LDG.E R25, desc[UR8][R10.64+0x48] ;  /* 0x000048080a193981 */ /* 0x000f22000c1e1900 */
[----:B------:R-:W-:-:S03]  /*04c0*/  @!P0 LOP3.LUT R3, R3, R18, RZ, 0x3c, !PT ;  /* 0x0000001203038212 */ /* 0x000fc600078e3cff */
[----:B------:R-:W4:Y:S01]  /*04d0*/  @P2 LDG.E R18, desc[UR8][R10.64+0x38] ;  /* 0x000038080a122981 */ /* 0x000f22000c1e1900 */
[----:B------:R-:W-:-:S03]  /*04e0*/  @P1 LOP3.LUT R5, R5, R22, RZ, 0x3c, !PT ;  /* 0x0000001605051212 */ /* 0x000fc600078e3cff */
[----:B------:R-:W4:Y:S01]  /*04f0*/  @P3 LDG.E R22, desc[UR8][R10.64+0x44] ;  /* 0x000044080a163981 */ /* 0x000f22000c1e1900 */
[----:B--2---:R-:W-:-:S03]  /*0500*/  @!P0 LOP3.LUT R4, R4, R17, RZ, 0x3c, !PT ;  /* 0x0000001104048212 */ /* 0x004fc600078e3cff */
[----:B------:R-:W2:Y:S01]  /*0510*/  @P1 LDG.E R17, desc[UR8][R10.64+0x20] ;  /* 0x000020080a111981 */ /* 0x000ea2000c1e1900 */
[----:B---3--:R-:W-:-:S03]  /*0520*/  @!P0 LOP3.LUT R2, R2, R19, RZ, 0x3c, !PT ;  /* 0x0000001302028212 */ /* 0x008fc600078e3cff */
[----:B------:R-:W3:Y:S01]  /*0530*/  @P2 LDG.E R19, desc[UR8][R10.64+0x2c] ;  /* 0x00002c080a132981 */ /* 0x000ee2000c1e1900 */
[----:B----4-:R-:W-:-:S03]  /*0540*/  @P1 LOP3.LUT R4, R4, R21, RZ, 0x3c, !PT ;  /* 0x0000001504041212 */ /* 0x010fc600078e3cff */
[----:B------:R-:W4:Y:S01]  /*0550*/  @P2 LDG.E R21, desc[UR8][R10.64+0x34] ;  /* 0x000034080a152981 */ /* 0x000f22000c1e1900 */
[----:B------:R-:W-:-:S03]  /*0560*/  @P5 LOP3.LUT R0, R0, R23, RZ, 0x3c, !PT ;  /* 0x0000001700005212 */ /* 0x000fc600078e3cff */
[----:B------:R-:W4:Y:S01]  /*0570*/  @P3 LDG.E R23, desc[UR8][R10.64+0x40] ;  /* 0x000040080a173981 */ /* 0x000f22000c1e1900 */
[----:B------:R-:W-:Y:S02]  /*0580*/  @P1 LOP3.LUT R3, R3, R24, RZ, 0x3c, !PT ;  /* 0x0000001803031212 */ /* 0x000fe400078e3cff */
[----:B------:R-:W-:Y:S01]  /*0590*/  @P2 LOP3.LUT R5, R5, R16, RZ, 0x3c, !PT ;  /* 0x0000001005052212 */ /* 0x000fe200078e3cff */
[----:B------:R-:W4:Y:S04]  /*05a0*/  @P5 LDG.E R24, desc[UR8][R10.64+0x6c] ;  /* 0x00006c080a185981 */ /* 0x000f28000c1e1900 */
[----:B------:R-:W4:Y:S01]  /*05b0*/  @P3 LDG.E R16, desc[UR8][R10.64+0x4c] ;  /* 0x00004c080a103981 */ /* 0x000f22000c1e1900 */
[----:B------:R-:W-:-:S03]  /*05c0*/  @P2 LOP3.LUT R3, R3, R18, RZ, 0x3c, !PT ;  /* 0x0000001203032212 */ /* 0x000fc600078e3cff */
[----:B------:R-:W4:Y:S01]  /*05d0*/  @P4 LDG.E R18, desc[UR8][R10.64+0x58] ;  /* 0x000058080a124981 */ /* 0x000f22000c1e1900 */
[----:B------:R-:W-:-:S03]  /*05e0*/  @P3 LOP3.LUT R5, R5, R22, RZ, 0x3c, !PT ;  /* 0x0000001605053212 */ /* 0x000fc600078e3cff */
[----:B------:R-:W4:Y:S01]  /*05f0*/  @P4 LDG.E R22, desc[UR8][R10.64+0x60] ;  /* 0x000060080a164981 */ /* 0x000f22000c1e1900 */
[----:B--2---:R-:W-:-:S03]  /*0600*/  @P1 LOP3.LUT R2, R2, R17, RZ, 0x3c, !PT ;  /* 0x0000001102021212 */ /* 0x004fc600078e3cff */
[----:B------:R-:W2:Y:S01]  /*0610*/  @P4 LDG.E R17, desc[UR8][R10.64+0x54] ;  /* 0x000054080a114981 */ /* 0x000ea2000c1e1900 */
[----:B---3--:R-:W-:-:S03]  /*0620*/  @P2 LOP3.LUT R4, R4, R19, RZ, 0x3c, !PT ;  /* 0x0000001304042212 */ /* 0x008fc600078e3cff */
[----:B------:R-:W3:Y:S01]  /*0630*/  @P4 LDG.E R19, desc[UR8][R10.64+0x5c] ;  /* 0x00005c080a134981 */ /* 0x000ee2000c1e1900 */
[----:B----4-:R-:W-:-:S03]  /*0640*/  @P2 LOP3.LUT R2, R2, R21, RZ, 0x3c, !PT ;  /* 0x0000001502022212 */ /* 0x010fc600078e3cff */
[----:B------:R-:W4:Y:S01]  /*0650*/  @P5 LDG.E R21, desc[UR8][R10.64+0x68] ;  /* 0x000068080a155981 */ /* 0x000f22000c1e1900 */
[----:B------:R-:W-:-:S03]  /*0660*/  @P3 LOP3.LUT R4, R4, R23, RZ, 0x3c, !PT ;  /* 0x0000001704043212 */ /* 0x000fc600078e3cff */
[----:B------:R-:W4:Y:S01]  /*0670*/  @P5 LDG.E R23, desc[UR8][R10.64+0x70] ;  /* 0x000070080a175981 */ /* 0x000f22000c1e1900 */
[----:B------:R-:W-:Y:S02]  /*0680*/  LOP3.LUT P0, RZ, R20, 0x80, RZ, 0xc0, !PT ;  /* 0x0000008014ff7812 */ /* 0x000fe4000780c0ff */
[----:B------:R-:W-:Y:S02]  /*0690*/  @P3 LOP3.LUT R2, R2, R25, RZ, 0x3c, !PT ;  /* 0x0000001902023212 */ /* 0x000fe400078e3cff */
[----:B------:R-:W-:Y:S02]  /*06a0*/  @P3 LOP3.LUT R3, R3, R16, RZ, 0x3c, !PT ;  /* 0x0000001003033212 */ /* 0x000fe400078e3cff */
[----:B------:R-:W4:Y:S01]  /*06b0*/  @P5 LDG.E R16, desc[UR8][R10.64+0x74] ;  /* 0x000074080a105981 */ /* 0x000f22000c1e1900 */
[----:B------:R-:W-:-:S03]  /*06c0*/  @P4 LOP3.LUT R5, R5, R18, RZ, 0x3c, !PT ;  /* 0x0000001205054212 */ /* 0x000fc600078e3cff */
[----:B------:R-:W4:Y:S01]  /*06d0*/  @P6 LDG.E R18, desc[UR8][R10.64+0x80] ;  /* 0x000080080a126981 */ /* 0x000f22000c1e1900 */
[----:B------:R-:W-:-:S03]  /*06e0*/  @P4 LOP3.LUT R3, R3, R22, RZ, 0x3c, !PT ;  /* 0x0000001603034212 */ /* 0x000fc600078e3cff */
[----:B------:R-:W4:Y:S01]  /*06f0*/  @P6 LDG.E R22, desc[UR8][R10.64+0x88] ;  /* 0x000088080a166981 */ /* 0x000f22000c1e1900 */
[----:B------:R-:W-:-:S03]  /*0700*/  @P5 LOP3.LUT R5, R5, R24, RZ, 0x3c, !PT ;  /* 0x0000001805055212 */ /* 0x000fc600078e3cff */
[----:B------:R-:W4:Y:S04]  /*0710*/  @P0 LDG.E R25, desc[UR8][R10.64+0x8c] ;  /* 0x00008c080a190981 */ /* 0x000f28000c1e1900 */
[----:B------:R-:W4:Y:S04]  /*0720*/  @P0 LDG.E R24, desc[UR8][R10.64+0x94] ;  /* 0x000094080a180981 */ /* 0x000f28000c1e1900 */
        /* <DEDUP_REMOVED lines=9> */
[----:B------:R-:W-:Y:S02]  /*07c0*/  @P6 LOP3.LUT R0, R0, R27, RZ, 0x3c, !PT ;  /* 0x0000001b00006212 */ /* 0x000fe400078e3cff */
[----:B------:R-:W-:Y:S02]  /*07d0*/  @P5 LOP3.LUT R3, R3, R16, RZ, 0x3c, !PT ;  /* 0x0000001003035212 */ /* 0x000fe400078e3cff */
[----:B------:R-:W-:Y:S02]  /*07e0*/  @P6 LOP3.LUT R5, R5, R18, RZ, 0x3c, !PT ;  /* 0x0000001205056212 */ /* 0x000fe400078e3cff */
[----:B------:R-:W-:Y:S02]  /*07f0*/  @P6 LOP3.LUT R3, R3, R22, RZ, 0x3c, !PT ;  /* 0x0000001603036212 */ /* 0x000fe400078e3cff */
[----:B------:R-:W-:Y:S02]  /*0800*/  @P0 LOP3.LUT R0, R0, R25, RZ, 0x3c, !PT ;  /* 0x0000001900000212 */ /* 0x000fe400078e3cff */
[----:B------:R-:W-:-:S02]  /*0810*/  @P0 LOP3.LUT R5, R5, R24, RZ, 0x3c, !PT ;  /* 0x0000001805050212 */ /* 0x000fc400078e3cff */
[----:B------:R-:W-:Y:S02]  /*0820*/  @P0 LOP3.LUT R3, R3, R26, RZ, 0x3c, !PT ;  /* 0x0000001a03030212 */ /* 0x000fe400078e3cff */
[----:B--2---:R-:W-:Y:S02]  /*0830*/  @P6 LOP3.LUT R4, R4, R17, RZ, 0x3c, !PT ;  /* 0x0000001104046212 */ /* 0x004fe400078e3cff */
[----:B---3--:R-:W-:Y:S02]  /*0840*/  @P6 LOP3.LUT R2, R2, R19, RZ, 0x3c, !PT ;  /* 0x0000001302026212 */ /* 0x008fe400078e3cff */
[----:B----4-:R-:W-:Y:S02]  /*0850*/  @P0 LOP3.LUT R4, R4, R21, RZ, 0x3c, !PT ;  /* 0x0000001504040212 */ /* 0x010fe400078e3cff */
[----:B------:R-:W-:Y:S02]  /*0860*/  @P0 LOP3.LUT R2, R2, R23, RZ, 0x3c, !PT ;  /* 0x0000001702020212 */ /* 0x000fe400078e3cff */
[----:B------:R-:W-:-:S13]  /*0870*/  R2P PR, R20.B1, 0x7f ;  /* 0x0000007f14007804 */ /* 0x000fda0000001000 */
[----:B------:R-:W2:Y:S04]  /*0880*/  @P0 LDG.E R18, desc[UR8][R10.64+0xb0] ;  /* 0x0000b0080a120981 */ /* 0x000ea8000c1e1900 */
[----:B------:R-:W3:Y:S04]  /*0890*/  @P0 LDG.E R21, desc[UR8][R10.64+0xa0] ;  /* 0x0000a0080a150981 */ /* 0x000ee8000c1e1900 */
[----:B------:R-:W4:Y:S04]  /*08a0*/  @P0 LDG.E R23, desc[UR8][R10.64+0xa4] ;  /* 0x0000a4080a170981 */ /* 0x000f28000c1e1900 */
[----:B------:R-:W4:Y:S04]  /*08b0*/  @P0 LDG.E R16, desc[UR8][R10.64+0xa8] ;  /* 0x0000a8080a100981 */ /* 0x000f28000c1e1900 */
[----:B------:R-:W4:Y:S04]  /*08c0*/  @P0 LDG.E R25, desc[UR8][R10.64+0xac] ;  /* 0x0000ac080a190981 */ /* 0x000f28000c1e1900 */
[----:B------:R-:W4:Y:S04]  /*08d0*/  @P1 LDG.E R27, desc[UR8][R10.64+0xb4] ;  /* 0x0000b4080a1b1981 */ /* 0x000f28000c1e1900 */
[----:B------:R-:W4:Y:S04]  /*08e0*/  @P2 LDG.E R29, desc[UR8][R10.64+0xc8] ;  /* 0x0000c8080a1d2981 */ /* 0x000f28000c1e1900 */
[----:B------:R-:W4:Y:S04]  /*08f0*/  @P3 LDG.E R19, desc[UR8][R10.64+0xdc] ;  /* 0x0000dc080a133981 */ /* 0x000f28000c1e1900 */
        /* <DEDUP_REMOVED lines=12> */
[----:B------:R-:W-:Y:S01]  /*09c0*/  LOP3.LUT P0, RZ, R20, 0x8000, RZ, 0xc0, !PT ;  /* 0x0000800014ff7812 */ /* 0x000fe2000780c0ff */
[----:B------:R-:W4:Y:S04]  /*09d0*/  @P1 LDG.E R25, desc[UR8][R10.64+0xc0] ;  /* 0x0000c0080a191981 */ /* 0x000f28000c1e1900 */
[----:B------:R-:W4:Y:S01]  /*09e0*/  @P1 LDG.E R20, desc[UR8][R10.64+0xc4] ;  /* 0x0000c4080a141981 */ /* 0x000f22000c1e1900 */
[----:B------:R-:W-:-:S03]  /*09f0*/  @P1 LOP3.LUT R0, R0, R27, RZ, 0x3c, !PT ;  /* 0x0000001b00001212 */ /* 0x000fc600078e3cff */
[----:B------:R-:W4:Y:S01]  /*0a00*/  @P2 LDG.E R27, desc[UR8][R10.64+0xcc] ;  /* 0x0000cc080a1b2981 */ /* 0x000f22000c1e1900 */
[----:B------:R-:W-:-:S03]  /*0a10*/  @P2 LOP3.LUT R0, R0, R29, RZ, 0x3c, !PT ;  /* 0x0000001d00002212 */ /* 0x000fc600078e3cff */
[----:B------:R-:W4:Y:S01]  /*0a20*/  @P6 LDG.E R29, desc[UR8][R10.64+0x118] ;  /* 0x000118080a1d6981 */ /* 0x000f22000c1e1900 */
[----:B------:R-:W-:-:S03]  /*0a30*/  @P3 LOP3.LUT R0, R0, R19, RZ, 0x3c, !PT ;  /* 0x0000001300003212 */ /* 0x000fc600078e3cff */
[----:B------:R-:W4:Y:S01]  /*0a40*/  @P2 LDG.E R19, desc[UR8][R10.64+0xd4] ;  /* 0x0000d4080a132981 */ /* 0x000f22000c1e1900 */
[----:B------:R-:W-:-:S03]  /*0a50*/  @P4 LOP3.LUT R0, R0, R17, RZ, 0x3c, !PT ;  /* 0x0000001100004212 */ /* 0x000fc600078e3cff */
[----:B------:R-:W4:Y:S04]  /*0a60*/  @P5 LDG.E R17, desc[UR8][R10.64+0x108] ;  /* 0x000108080a115981 */ /* 0x000f28000c1e1900 */
[----:B------:R-:W4:Y:S01]  /*0a70*/  @P0 LDG.E R26, desc[UR8][R10.64+0x13c] ;  /* 0x00013c080a1a0981 */ /* 0x000f22000c1e1900 */
[----:B--2---:R-:W-:-:S03]  /*0a80*/  @P1 LOP3.LUT R5, R5, R18, RZ, 0x3c, !PT ;  /* 0x0000001205051212 */ /* 0x004fc600078e3cff */
[----:B------:R-:W2:Y:S01]  /*0a90*/  @P4 LDG.E R18, desc[UR8][R10.64+0x100] ;  /* 0x000100080a124981 */ /* 0x000ea2000c1e1900 */
[----:B---3--:R-:W-:Y:S02]  /*0aa0*/  @P5 LOP3.LUT R0, R0, R21, RZ, 0x3c, !PT ;  /* 0x0000001500005212 */ /* 0x008fe400078e3cff */
[----:B------:R-:W-:Y:S01]  /*0ab0*/  @P2 LOP3.LUT R5, R5, R22, RZ, 0x3c, !PT ;  /* 0x0000001605052212 */ /* 0x000fe200078e3cff */
[----:B------:R-:W3:Y:S01]  /*0ac0*/  @P3 LDG.E R21, desc[UR8][R10.64+0xe0] ;  /* 0x0000e0080a153981 */ /* 0x000ee2000c1e1900 */
[----:B----4-:R-:W-:-:S03]  /*0ad0*/  @P1 LOP3.LUT R4, R4, R23, RZ, 0x3c, !PT ;  /* 0x0000001704041212 */ /* 0x010fc600078e3cff */
[----:B------:R-:W4:Y:S04]  /*0ae0*/  @P3 LDG.E R22, desc[UR8][R10.64+0xec] ;  /* 0x0000ec080a163981 */ /* 0x000f28000c1e1900 */
[----:B------:R-:W2:Y:S01]  /*0af0*/  @P3 LDG.E R23, desc[UR8][R10.64+0xe8] ;  /* 0x0000e8080a173981 */ /* 0x000ea2000c1e1900 */
[----:B------:R-:W-:-:S03]  /*0b00*/  @P1 LOP3.LUT R2, R2, R25, RZ, 0x3c, !PT ;  /* 0x0000001902021212 */ /* 0x000fc600078e3cff */
[----:B------:R-:W2:Y:S01]  /*0b10*/  @P4 LDG.E R25, desc[UR8][R10.64+0xf4] ;  /* 0x0000f4080a194981 */ /* 0x000ea2000c1e1900 */
[----:B------:R-:W-:-:S03]  /*0b20*/  @P1 LOP3.LUT R3, R3, R20, RZ, 0x3c, !PT ;  /* 0x0000001403031212 */ /* 0x000fc600078e3cff */
[----:B------:R-:W2:Y:S01]  /*0b30*/  @P3 LDG.E R20, desc[UR8][R10.64+0xe4] ;  /* 0x0000e4080a143981 */ /* 0x000ea2000c1e1900 */
[----:B------:R-:W-:Y:S02]  /*0b40*/  @P2 LOP3.LUT R4, R4, R27, RZ, 0x3c, !PT ;  /* 0x0000001b04042212 */ /* 0x000fe400078e3cff */
[----:B------:R-:W-:Y:S01]  /*0b50*/  @P2 LOP3.LUT R3, R3, R16, RZ, 0x3c, !PT ;  /* 0x0000001003032212 */ /* 0x000fe200078e3cff */
[----:B------:R-:W2:Y:S04]  /*0b60*/  @P4 LDG.E R27, desc[UR8][R10.64+0xfc] ;  /* 0x0000fc080a1b4981 */ /* 0x000ea8000c1e1900 */
[----:B------:R-:W2:Y:S01]  /*0b70*/  @P5 LDG.E R16, desc[UR8][R10.64+0x10c] ;  /* 0x00010c080a105981 */ /* 0x000ea2000c1e1900 */
[----:B------:R-:W-:-:S03]  /*0b80*/  @P2 LOP3.LUT R2, R2, R19, RZ, 0x3c, !PT ;  /* 0x0000001302022212 */ /* 0x000fc600078e3cff */
[----:B------:R-:W2:Y:S01]  /*0b90*/  @P5 LDG.E R19, desc[UR8][R10.64+0x110] ;  /* 0x000110080a135981 */ /* 0x000ea2000c1e1900 */
[----:B------:R-:W-:-:S03]  /*0ba0*/  @P6 LOP3.LUT R0, R0, R29, RZ, 0x3c, !PT ;  /* 0x0000001d00006212 */ /* 0x000fc600078e3cff */
[----:B------:R-:W2:Y:S01]  /*0bb0*/  @P0 LDG.E R29, desc[UR8][R10.64+0x12c] ;  /* 0x00012c080a1d0981 */ /* 0x000ea2000c1e1900 */
[----:B---3--:R-:W-:-:S03]  /*0bc0*/  @P3 LOP3.LUT R4, R4, R21, RZ, 0x3c, !PT ;  /* 0x0000001504043212 */ /* 0x008fc600078e3cff */
[----:B------:R-:W3:Y:S01]  /*0bd0*/  @P6 LDG.E R21, desc[UR8][R10.64+0x11c] ;  /* 0x00011c080a156981 */ /* 0x000ee2000c1e1900 */
[----:B----4-:R-:W-:-:S03]  /*0be0*/  @P3 LOP3.LUT R3, R3, R22, RZ, 0x3c, !PT ;  /* 0x0000001603033212 */ /* 0x010fc600078e3cff */
[----:B------:R-:W4:Y:S01]  /*0bf0*/  @P6 LDG.E R22, desc[UR8][R10.64+0x128] ;  /* 0x000128080a166981 */ /* 0x000f22000c1e1900 */
[----:B--2---:R-:W-:Y:S02]  /*0c00*/  @P3 LOP3.LUT R2, R2, R23, RZ, 0x3c, !PT ;  /* 0x0000001702023212 */ /* 0x004fe400078e3cff */
[----:B------:R-:W-:Y:S01]  /*0c10*/  @P4 LOP3.LUT R3, R3, R18, RZ, 0x3c, !PT ;  /* 0x0000001203034212 */ /* 0x000fe200078e3cff */
[----:B------:R-:W2:Y:S01]  /*0c20*/  @P6 LDG.E R23, desc[UR8][R10.64+0x124] ;  /* 0x000124080a176981 */ /* 0x000ea2000c1e1900 */
[----:B------:R-:W-:-:S03]  /*0c30*/  @P4 LOP3.LUT R4, R4, R25, RZ, 0x3c, !PT ;  /* 0x0000001904044212 */ /* 0x000fc600078e3cff */
[----:B------:R-:W4:Y:S01]  /*0c40*/  @P6 LDG.E R18, desc[UR8][R10.64+0x120] ;  /* 0x000120080a126981 */ /* 0x000f22000c1e1900 */
[----:B------:R-:W-:-:S03]  /*0c50*/  @P3 LOP3.LUT R5, R5, R20, RZ, 0x3c, !PT ;  /* 0x0000001405053212 */ /* 0x000fc600078e3cff */
[----:B------:R-:W4:Y:S01]  /*0c60*/  @P5 LDG.E R20, desc[UR8][R10.64+0x114] ;  /* 0x000114080a145981 */ /* 0x000f22000c1e1900 */
[----:B------:R-:W-:Y:S02]  /*0c70*/  @P4 LOP3.LUT R5, R5, R24, RZ, 0x3c, !PT ;  /* 0x0000001805054212 */ /* 0x000fe400078e3cff */
[----:B------:R-:W-:Y:S01]  /*0c80*/  @P5 LOP3.LUT R4, R4, R17, RZ, 0x3c, !PT ;  /* 0x0000001104045212 */ /* 0x000fe200078e3cff */
[----:B------:R-:W4:Y:S04]  /*0c90*/  @P0 LDG.E R24, desc[UR8][R10.64+0x134] ;  /* 0x000134080a180981 */ /* 0x000f28000c1e1900 */
[----:B------:R-:W4:Y:S04]  /*0ca0*/  @P0 LDG.E R17, desc[UR8][R10.64+0x130] ;  /* 0x000130080a110981 */ /* 0x000f28000c1e1900 */
[----:B------:R-:W4:Y:S01]  /*0cb0*/  @P0 LDG.E R25, desc[UR8][R10.64+0x138] ;  /* 0x000138080a190981 */ /* 0x000f22000c1e1900 */
[----:B------:R-:W-:Y:S01]  /*0cc0*/  UIADD3 UR4, UPT, UPT, UR4, 0x10, URZ ;  /* 0x0000001004047890 */ /* 0x000fe2000fffe0ff */
[----:B------:R-:W-:-:S03]  /*0cd0*/  @P4 LOP3.LUT R2, R2, R27, RZ, 0x3c, !PT ;  /* 0x0000001b02024212 */ /* 0x000fc600078e3cff */
[----:B------:R-:W-:Y:S01]  /*0ce0*/  UISETP.NE.AND UP0, UPT, UR4, 0x20, UPT ;  /* 0x000000200400788c */ /* 0x000fe2000bf05270 */
[----:B------:R-:W-:Y:S02]  /*0cf0*/  @P5 LOP3.LUT R5, R5, R16, RZ, 0x3c, !PT ;  /* 0x0000001005055212 */ /* 0x000fe400078e3cff */
[----:B------:R-:W-:Y:S02]  /*0d00*/  @P5 LOP3.LUT R2, R2, R19, RZ, 0x3c, !PT ;  /* 0x0000001302025212 */ /* 0x000fe400078e3cff */
[----:B------:R-:W-:Y:S02]  /*0d10*/  @P0 LOP3.LUT R0, R0, R29, RZ, 0x3c, !PT ;  /* 0x0000001d00000212 */ /* 0x000fe400078e3cff */
[----:B---3--:R-:W-:Y:S02]  /*0d20*/  @P6 LOP3.LUT R4, R4, R21, RZ, 0x3c, !PT ;  /* 0x0000001504046212 */ /* 0x008fe400078e3cff */
[----:B--2---:R-:W-:Y:S02]  /*0d30*/  @P6 LOP3.LUT R2, R2, R23, RZ, 0x3c, !PT ;  /* 0x0000001702026212 */ /* 0x004fe400078e3cff */
[----:B----4-:R-:W-:-:S02]  /*0d40*/  @P6 LOP3.LUT R5, R5, R18, RZ, 0x3c, !PT ;  /* 0x0000001205056212 */ /* 0x010fc400078e3cff */
[----:B------:R-:W-:-:S04]  /*0d50*/  @P5 LOP3.LUT R3, R3, R20, RZ, 0x3c, !PT ;  /* 0x0000001403035212 */ /* 0x000fc800078e3cff */
[----:B------:R-:W-:Y:S02]  /*0d60*/  @P6 LOP3.LUT R3, R3, R22, RZ, 0x3c, !PT ;  /* 0x0000001603036212 */ /* 0x000fe400078e3cff */
[----:B------:R-:W-:Y:S02]  /*0d70*/  @P0 LOP3.LUT R5, R5, R24, RZ, 0x3c, !PT ;  /* 0x0000001805050212 */ /* 0x000fe400078e3cff */
[----:B------:R-:W-:Y:S02]  /*0d80*/  @P0 LOP3.LUT R4, R4, R17, RZ, 0x3c, !PT ;  /* 0x0000001104040212 */ /* 0x000fe400078e3cff */
[----:B------:R-:W-:Y:S02]  /*0d90*/  @P0 LOP3.LUT R3, R3, R26, RZ, 0x3c, !PT ;  /* 0x0000001a03030212 */ /* 0x000fe400078e3cff */
[----:B------:R-:W-:Y:S01]  /*0da0*/  @P0 LOP3.LUT R2, R2, R25, RZ, 0x3c, !PT ;  /* 0x0000001902020212 */ /* 0x000fe200078e3cff */
[----:B------:R-:W-:Y:S06]  /*0db0*/  BRA.U UP0, `(.L_x_4) ;  /* 0xfffffff500487547 */ /* 0x000fec000b83ffff */
[----:B------:R-:W-:-:S05]  /*0dc0*/  VIADD R6, R6, 0x1 ;  /* 0x0000000106067836 */ /* 0x000fca0000000000 */
[----:B------:R-:W-:-:S13]  /*0dd0*/  ISETP.NE.AND P0, PT, R6, 0x5, PT ;  /* 0x000000050600780c */ /* 0x000fda0003f05270 */
[----:B------:R-:W-:Y:S05]  /*0de0*/  @P0 BRA `(.L_x_5) ;  /* 0xfffffff400300947 */ /* 0x000fea000383ffff */
[----:B------:R-:W-:Y:S01]  /*0df0*/  LOP3.LUT R6, R15, 0x3, RZ, 0xc0, !PT ;  /* 0x000000030f067812 */ /* 0x000fe200078ec0ff */
[----:B------:R0:W-:Y:S03]  /*0e00*/  STL [R1+0x4], R0 ;  /* 0x0000040001007387 */ /* 0x0001e60000100800 */
[----:B------:R-:W-:Y:S01]  /*0e10*/  ISETP.NE.U32.AND P0, PT, R6, 0x1, PT ;  /* 0x000000010600780c */ /* 0x000fe20003f05070 */
[----:B------:R0:W-:Y:S03]  /*0e20*/  STL.64 [R1+0x8], R4 ;  /* 0x0000080401007387 */ /* 0x0001e60000100a00 */
[----:B------:R-:W-:Y:S01]  /*0e30*/  ISETP.NE.AND.EX P0, PT, RZ, RZ, PT, P0 ;  /* 0x000000ffff00720c */ /* 0x000fe20003f05300 */
[----:B------:R0:W-:-:S12]  /*0e40*/  STL.64 [R1+0x10], R2 ;  /* 0x0000100201007387 */ /* 0x0001d80000100a00 */
[----:B0-----:R-:W-:Y:S05]  /*0e50*/  @!P0 BRA `(.L_x_3) ;  /* 0x0000001800088947 */ /* 0x001fea0003800000 */
[----:B------:R-:W-:Y:S01]  /*0e60*/  UMOV UR4, URZ ;  /* 0x000000ff00047c82 */ /* 0x000fe20008000000 */
[----:B------:R-:W-:Y:S01]  /*0e70*/  UMOV UR5, URZ ;  /* 0x000000ff00057c82 */ /* 0x000fe20008000000 */
[----:B------:R-:W-:Y:S02]  /*0e80*/  IMAD.MOV.U32 R0, RZ, RZ, RZ ;  /* 0x000000ffff007224 */ /* 0x000fe400078e00ff */
[----:B------:R-:W-:Y:S02]  /*0e90*/  IMAD.MOV.U32 R6, RZ, RZ, RZ ;  /* 0x000000ffff067224 */ /* 0x000fe400078e00ff */
[----:B------:R-:W-:Y:S02]  /*0ea0*/  IMAD.U32 R3, RZ, RZ, UR4 ;  /* 0x00000004ff037e24 */ /* 0x000fe4000f8e00ff */
[----:B------:R-:W-:Y:S02]  /*0eb0*/  IMAD.U32 R2, RZ, RZ, UR5 ;  /* 0x00000005ff027e24 */ /* 0x000fe4000f8e00ff */
[----:B------:R-:W-:-:S02]  /*0ec0*/  IMAD.U32 R5, RZ, RZ, UR4 ;  /* 0x00000004ff057e24 */ /* 0x000fc4000f8e00ff */
[----:B------:R-:W-:-:S07]  /*0ed0*/  IMAD.U32 R4, RZ, RZ, UR5 ;  /* 0x00000005ff047e24 */ /* 0x000fce000f8e00ff */
.L_x_7:
[----:B------:R-:W-:-:S06]  /*0ee0*/  IMAD R14, R6, 0x4, R1 ;  /* 0x00000004060e7824 */ /* 0x000fcc00078e0201 */
[----:B------:R-:W5:Y:S01]  /*0ef0*/  LDL R14, [R14+0x4] ;  /* 0x000004000e0e7983 */ /* 0x000f620000100800 */
[----:B------:R-:W-:-:S05]  /*0f00*/  UMOV UR4, URZ ;  /* 0x000000ff00047c82 */ /* 0x000fca0008000000 */
.L_x_6:
        /* <DEDUP_REMOVED lines=183> */
[----:B0-----:R-:W-:Y:S05]  /*1a80*/  @P0 BRA `(.L_x_3) ;  /* 0x0000000800fc0947 */ /* 0x001fea0003800000 */
        /* <DEDUP_REMOVED lines=8> */
.L_x_9:
[----:B------:R-:W-:-:S06]  /*1b10*/  IMAD R14, R6, 0x4, R1 ;  /* 0x00000004060e7824 */ /* 0x000fcc00078e0201 */
[----:B------:R-:W5:Y:S01]  /*1b20*/  LDL R14, [R14+0x4] ;  /* 0x000004000e0e7983 */ /* 0x000f620000100800 */
[----:B------:R-:W-:-:S05]  /*1b30*/  UMOV UR4, URZ ;  /* 0x000000ff00047c82 */ /* 0x000fca0008000000 */
.L_x_8:
        /* <DEDUP_REMOVED lines=177> */
[----:B------:R0:W-:Y:S04]  /*2650*/  STL [R1+0x4], R0 ;  /* 0x0000040001007387 */ /* 0x0001e80000100800 */
[----:B------:R0:W-:Y:S04]  /*2660*/  STL.64 [R1+0x8], R4 ;  /* 0x0000080401007387 */ /* 0x0001e80000100a00 */
[----:B------:R0:W-:Y:S02]  /*2670*/  STL.64 [R1+0x10], R2 ;  /* 0x0000100201007387 */ /* 0x0001e40000100a00 */
.L_x_3:
[----:B------:R-:W-:Y:S05]  /*2680*/  BSYNC.RECONVERGENT B1 ;  /* 0x0000000000017941 */ /* 0x000fea0003800200 */
.L_x_2:
[----:B------:R-:W-:Y:S01]  /*2690*/  ISETP.GT.U32.AND P0, PT, R15, 0x3, PT ;  /* 0x000000030f00780c */ /* 0x000fe20003f04070 */
[----:B------:R-:W-:Y:S01]  /*26a0*/  VIADD R13, R13, 0x1 ;  /* 0x000000010d0d7836 */ /* 0x000fe20000000000 */
[--C-:B------:R-:W-:Y:S02]  /*26b0*/  SHF.R.U64 R15, R15, 0x2, R12.reuse ;  /* 0x000000020f0f7819 */ /* 0x100fe4000000120c */
[----:B------:R-:W-:Y:S02]  /*26c0*/  ISETP.GT.U32.AND.EX P0, PT, R12, RZ, PT, P0 ;  /* 0x000000ff0c00720c */ /* 0x000fe40003f04100 */
[----:B------:R-:W-:-:S11]  /*26d0*/  SHF.R.U32.HI R12, RZ, 0x2, R12 ;  /* 0x00000002ff0c7819 */ /* 0x000fd6000001160c */
[----:B------:R-:W-:Y:S05]  /*26e0*/  @P0 BRA `(.L_x_10) ;  /* 0xffffffd800c40947 */ /* 0x000fea000383ffff */
.L_x_1:
[----:B------:R-:W-:Y:S05]  /*26f0*/  BSYNC.RECONVERGENT B0 ;  /* 0x0000000000007941 */ /* 0x000fea0003800200 */
.L_x_0:
[----:B------:R-:W-:Y:S01]  /*2700*/  IMAD.MOV.U32 R13, RZ, RZ, R2 ;  /* 0x000000ffff0d7224 */ /* 0x000fe200078e0002 */
[----:B------:R-:W-:Y:S01]  /*2710*/  UMOV UR4, URZ ;  /* 0x000000ff00047c82 */ /* 0x000fe20008000000 */
[----:B------:R-:W-:Y:S02]  /*2720*/  IMAD.MOV.U32 R15, RZ, RZ, R0 ;  /* 0x000000ffff0f7224 */ /* 0x000fe400078e0000 */
[----:B------:R-:W-:Y:S02]  /*2730*/  IMAD.MOV.U32 R9, RZ, RZ, R5 ;  /* 0x000000ffff097224 */ /* 0x000fe400078e0005 */
[----:B0-----:R-:W-:Y:S02]  /*2740*/  IMAD.MOV.U32 R2, RZ, RZ, 0x319e49d4 ;  /* 0x319e49d4ff027424 */ /* 0x001fe400078e00ff */
[----:B------:R-:W-:-:S07]  /*2750*/  IMAD.MOV.U32 R0, RZ, RZ, RZ ;  /* 0x000000ffff007224 */ /* 0x000fce00078e00ff */
.L_x_11:
[----:B------:R-:W-:Y:S01]  /*2760*/  SHF.R.U32.HI R6, RZ, 0x2, R15 ;  /* 0x00000002ff067819 */ /* 0x000fe2000001160f */
[----:B------:R-:W-:Y:S01]  /*2770*/  IMAD.SHL.U32 R5, R3, 0x10, RZ ;  /* 0x0000001003057824 */ /* 0x000fe200078e00ff */
[----:B------:R-:W-:Y:S01]  /*2780*/  SHF.R.U32.HI R11, RZ, 0x2, R4 ;  /* 0x00000002ff0b7819 */ /* 0x000fe20000011604 */
[----:B------:R-:W-:Y:S01]  /*2790*/  UIADD3 UR4, UPT, UPT, UR4, 0x4, URZ ;  /* 0x0000000404047890 */ /* 0x000fe2000fffe0ff */
[----:B------:R-:W-:Y:S02]  /*27a0*/  LOP3.LUT R6, R6, R15, RZ, 0x3c, !PT ;  /* 0x0000000f06067212 */ /* 0x000fe400078e3cff */
[----:B------:R-:W-:Y:S01]  /*27b0*/  LOP3.LUT R11, R11, R4, RZ, 0x3c, !PT ;  /* 0x000000040b0b7212 */ /* 0x000fe200078e3cff */
[----:B------:R-:W-:Y:S02]  /*27c0*/  UISETP.NE.AND UP0, UPT, UR4, 0x1000, UPT ;  /* 0x000010000400788c */ /* 0x000fe4000bf05270 */
[----:B------:R-:W-:-:S05]  /*27d0*/  IMAD.SHL.U32 R8, R6, 0x2, RZ ;  /* 0x0000000206087824 */ /* 0x000fca00078e00ff */
[----:B------:R-:W-:Y:S01]  /*27e0*/  LOP3.LUT R8, R6, R8, R5, 0x96, !PT ;  /* 0x0000000806087212 */ /* 0x000fe200078e9605 */
[----:B------:R-:W-:-:S03]  /*27f0*/  IMAD.SHL.U32 R6, R11, 0x2, RZ ;  /* 0x000000020b067824 */ /* 0x000fc600078e00ff */
[----:B------:R-:W-:Y:S02]  /*2800*/  LOP3.LUT R5, R8, R3, RZ, 0x3c, !PT ;  /* 0x0000000308057212 */ /* 0x000fe400078e3cff */
[----:B------:R-:W-:-:S03]  /*2810*/  SHF.R.U32.HI R8, RZ, 0x2, R9 ;  /* 0x00000002ff087819 */ /* 0x000fc60000011609 */
[----:B------:R-:W-:Y:S01]  /*2820*/  IMAD.SHL.U32 R4, R5, 0x10, RZ ;  /* 0x0000001005047824 */ /* 0x000fe200078e00ff */
[----:B------:R-:W-:-:S04]  /*2830*/  LOP3.LUT R8, R8, R9, RZ, 0x3c, !PT ;  /* 0x0000000908087212 */ /* 0x000fc800078e3cff */
[----:B------:R-:W-:Y:S02]  /*2840*/  LOP3.LUT R4, R11, R6, R4, 0x96, !PT ;  /* 0x000000060b047212 */ /* 0x000fe400078e9604 */
[----:B------:R-:W-:Y:S02]  /*2850*/  SHF.R.U32.HI R6, RZ, 0x2, R13 ;  /* 0x00000002ff067819 */ /* 0x000fe4000001160d */
[----:B------:R-:W-:Y:S01]  /*2860*/  LOP3.LUT R9, R4, R5, RZ, 0x3c, !PT ;  /* 0x0000000504097212 */ /* 0x000fe200078e3cff */
[----:B------:R-:W-:Y:S01]  /*2870*/  IMAD.SHL.U32 R4, R8, 0x2, RZ ;  /* 0x0000000208047824 */ /* 0x000fe200078e00ff */
[----:B------:R-:W-:Y:S02]  /*2880*/  LOP3.LUT R6, R6, R13, RZ, 0x3c, !PT ;  /* 0x0000000d06067212 */ /* 0x000fe400078e3cff */
[--C-:B------:R-:W-:Y:S01]  /*2890*/  SHF.R.U32.HI R10, RZ, 0x2, R9.reuse ;  /* 0x00000002ff0a7819 */ /* 0x100fe20000011609 */
[----:B------:R-:W-:Y:S01]  /*28a0*/  IMAD.SHL.U32 R11, R9, 0x10, RZ ;  /* 0x00000010090b7824 */ /* 0x000fe200078e00ff */
[----:B------:R-:W-:-:S02]  /*28b0*/  IADD3 R12, PT, PT, R2, 0x587c5, R9 ;  /* 0x000587c5020c7810 */ /* 0x000fc40007ffe009 */
[-C--:B------:R-:W-:Y:S02]  /*28c0*/  LOP3.LUT R10, R10, R9.reuse, RZ, 0x3c, !PT ;  /* 0x000000090a0a7212 */ /* 0x080fe400078e3cff */
[----:B------:R-:W-:Y:S02]  /*28d0*/  LOP3.LUT R4, R8, R4, R11, 0x96, !PT ;  /* 0x0000000408047212 */ /* 0x000fe400078e960b */
[----:B------:R-:W-:Y:S02]  /*28e0*/  SHF.R.U32.HI R8, RZ, 0x2, R3 ;  /* 0x00000002ff087819 */ /* 0x000fe40000011603 */
[----:B------:R-:W-:Y:S01]  /*28f0*/  LOP3.LUT R11, R4, R9, RZ, 0x3c, !PT ;  /* 0x00000009040b7212 */ /* 0x000fe200078e3cff */
[----:B------:R-:W-:Y:S01]  /*2900*/  IMAD.SHL.U32 R4, R6, 0x2, RZ ;  /* 0x0000000206047824 */ /* 0x000fe200078e00ff */
[----:B------:R-:W-:-:S03]  /*2910*/  LOP3.LUT R8, R8, R3, RZ, 0x3c, !PT ;  /* 0x0000000308087212 */ /* 0x000fc600078e3cff */
[----:B------:R-:W-:-:S05]  /*2920*/  IMAD.SHL.U32 R13, R11, 0x10, RZ ;  /* 0x000000100b0d7824 */ /* 0x000fca00078e00ff */
[----:B------:R-:W-:Y:S02]  /*2930*/  LOP3.LUT R4, R6, R4, R13, 0x96, !PT ;  /* 0x0000000406047212 */ /* 0x000fe400078e960d */
[----:B------:R-:W-:Y:S02]  /*2940*/  SHF.R.U32.HI R6, RZ, 0x2, R5 ;  /* 0x00000002ff067819 */ /* 0x000fe40000011605 */
[----:B------:R-:W-:Y:S01]  /*2950*/  LOP3.LUT R15, R4, R11, RZ, 0x3c, !PT ;  /* 0x0000000b040f7212 */ /* 0x000fe200078e3cff */
[----:B------:R-:W-:Y:S01]  /*2960*/  IMAD.SHL.U32 R4, R8, 0x2, RZ ;  /* 0x0000000208047824 */ /* 0x000fe200078e00ff */
[----:B------:R-:W-:-:S03]  /*2970*/  LOP3.LUT R6, R6, R5, RZ, 0x3c, !PT ;  /* 0x0000000506067212 */ /* 0x000fc600078e3cff */
[----:B------:R-:W-:-:S05]  /*2980*/  IMAD.SHL.U32 R3, R15, 0x10, RZ ;  /* 0x000000100f037824 */ /* 0x000fca00078e00ff */
[----:B------:R-:W-:Y:S01]  /*2990*/  LOP3.LUT R4, R8, R4, R3, 0x96, !PT ;  /* 0x0000000408047212 */ /* 0x000fe200078e9603 */
[----:B------:R-:W-:-:S03]  /*29a0*/  IMAD.SHL.U32 R8, R6, 0x2, RZ ;  /* 0x0000000206087824 */ /* 0x000fc600078e00ff */
[----:B------:R-:W-:-:S05]  /*29b0*/  LOP3.LUT R4, R4, R15, RZ, 0x3c, !PT ;  /* 0x0000000f04047212 */ /* 0x000fca00078e3cff */
[----:B------:R-:W-:-:S05]  /*29c0*/  IMAD.SHL.U32 R3, R4, 0x10, RZ ;  /* 0x0000001004037824 */ /* 0x000fca00078e00ff */
[----:B------:R-:W-:Y:S01]  /*29d0*/  LOP3.LUT R3, R6, R8, R3, 0x96, !PT ;  /* 0x0000000806037212 */ /* 0x000fe200078e9603 */
[----:B------:R-:W-:Y:S01]  /*29e0*/  IMAD.IADD R6, R5, 0x1, R2 ;  /* 0x0000000105067824 */ /* 0x000fe200078e0202 */
[----:B------:R-:W-:Y:S01]  /*29f0*/  I2FP.F32.U32 R8, R12 ;  /* 0x0000000c00087245 */ /* 0x000fe20000201000 */
[----:B------:R-:W-:Y:S01]  /*2a00*/  IMAD.MOV.U32 R5, RZ, RZ, 0x2f800000 ;  /* 0x2f800000ff057424 */ /* 0x000fe200078e00ff */
[----:B------:R-:W-:Y:S02]  /*2a10*/  LOP3.LUT R9, R3, R4, RZ, 0x3c, !PT ;  /* 0x0000000403097212 */ /* 0x000fe400078e3cff */
[----:B------:R-:W-:Y:S01]  /*2a20*/  I2FP.F32.U32 R12, R6 ;  /* 0x00000006000c7245 */ /* 0x000fe20000201000 */
[----:B------:R-:W-:Y:S02]  /*2a30*/  IMAD.SHL.U32 R6, R10, 0x2, RZ ;  /* 0x000000020a067824 */ /* 0x000fe400078e00ff */
[-C--:B------:R-:W-:Y:S01]  /*2a40*/  FFMA R13, R8, R5.reuse, 1.1641532182693481445e-10 ;  /* 0x2f000000080d7423 */ /* 0x080fe20000000005 */
[----:B------:R-:W-:Y:S01]  /*2a50*/  IMAD.SHL.U32 R3, R9, 0x10, RZ ;  /* 0x0000001009037824 */ /* 0x000fe200078e00ff */
[----:B------:R-:W-:Y:S01]  /*2a60*/  SHF.R.U32.HI R8, RZ, 0x2, R11 ;  /* 0x00000002ff087819 */ /* 0x000fe2000001160b */
[----:B------:R-:W-:Y:S01]  /*2a70*/  FFMA R12, R12, R5, 1.1641532182693481445e-10 ;  /* 0x2f0000000c0c7423 */ /* 0x000fe20000000005 */
[----:B------:R-:W-:-:S02]  /*2a80*/  FMUL R17, R13, R13 ;  /* 0x0000000d0d117220 */ /* 0x000fc40000400000 */
[----:B------:R-:W-:Y:S02]  /*2a90*/  LOP3.LUT R6, R10, R6, R3, 0x96, !PT ;  /* 0x000000060a067212 */ /* 0x000fe400078e9603 */
[----:B------:R-:W-:Y:S01]  /*2aa0*/  LOP3.LUT R8, R8, R11, RZ, 0x3c, !PT ;  /* 0x0000000b08087212 */ /* 0x000fe200078e3cff */
[----:B------:R-:W-:Y:S01]  /*2ab0*/  FFMA R17, R12, R12, R17 ;  /* 0x0000000c0c117223 */ /* 0x000fe20000000011 */
[----:B------:R-:W-:Y:S02]  /*2ac0*/  LOP3.LUT R13, R6, R9, RZ, 0x3c, !PT ;  /* 0x00000009060d7212 */ /* 0x000fe400078e3cff */
[----:B------:R-:W-:Y:S01]  /*2ad0*/  IADD3 R10, PT, PT, R2, 0x10974f, R15 ;  /* 0x0010974f020a7810 */ /* 0x000fe20007ffe00f */
[----:B------:R-:W-:Y:S01]  /*2ae0*/  IMAD.SHL.U32 R6, R8, 0x2, RZ ;  /* 0x0000000208067824 */ /* 0x000fe200078e00ff */
[----:B------:R-:W-:Y:S01]  /*2af0*/  IADD3 R11, PT, PT, R2, 0xb0f8a, R11 ;  /* 0x000b0f8a020b7810 */ /* 0x000fe20007ffe00b */
[----:B------:R-:W-:Y:S01]  /*2b00*/  IMAD.SHL.U32 R3, R13, 0x10, RZ ;  /* 0x000000100d037824 */ /* 0x000fe200078e00ff */
[----:B------:R-:W-:-:S02]  /*2b10*/  I2FP.F32.U32 R14, R10 ;  /* 0x0000000a000e7245 */ /* 0x000fc40000201000 */
[----:B------:R-:W-:Y:S02]  /*2b20*/  I2FP.F32.U32 R10, R11 ;  /* 0x0000000b000a7245 */ /* 0x000fe40000201000 */
[----:B------:R-:W-:Y:S01]  /*2b30*/  LOP3.LUT R6, R8, R6, R3, 0x96, !PT ;  /* 0x0000000608067212 */ /* 0x000fe200078e9603 */
[-C--:B------:R-:W-:Y:S01]  /*2b40*/  FFMA R14, R14, R5.reuse, 1.1641532182693481445e-10 ;  /* 0x2f0000000e0e7423 */ /* 0x080fe20000000005 */
[----:B------:R-:W-:Y:S01]  /*2b50*/  IADD3 R8, PT, PT, R2, 0x1ba6d9, R9 ;  /* 0x001ba6d902087810 */ /* 0x000fe20007ffe009 */
[----:B------:R-:W-:Y:S01]  /*2b60*/  FFMA R10, R10, R5, 1.1641532182693481445e-10 ;  /* 0x2f0000000a0a7423 */ /* 0x000fe20000000005 */
[----:B------:R-:W-:Y:S01]  /*2b70*/  IADD3 R3, PT, PT, R2, 0x161f14, R4 ;  /* 0x00161f1402037810 */ /* 0x000fe20007ffe004 */
[----:B------:R-:W-:Y:S01]  /*2b80*/  FMUL R11, R14, R14 ;  /* 0x0000000e0e0b7220 */ /* 0x000fe20000400000 */
[----:B------:R-:W-:Y:S02]  /*2b90*/  I2FP.F32.U32 R12, R8 ;  /* 0x00000008000c7245 */ /* 0x000fe40000201000 */
[----:B------:R-:W-:Y:S01]  /*2ba0*/  I2FP.F32.U32 R8, R3 ;  /* 0x0000000300087245 */ /* 0x000fe20000201000 */
[----:B------:R-:W-:Y:S01]  /*2bb0*/  FFMA R11, R10, R10, R11 ;  /* 0x0000000a0a0b7223 */ /* 0x000fe2000000000b */
[----:B------:R-:W-:Y:S01]  /*2bc0*/  LOP3.LUT R3, R6, R13, RZ, 0x3c, !PT ;  /* 0x0000000d06037212 */ /* 0x000fe200078e3cff */
[-C--:B------:R-:W-:Y:S01]  /*2bd0*/  FFMA R12, R12, R5.reuse, 1.1641532182693481445e-10 ;  /* 0x2f0000000c0c7423 */ /* 0x080fe20000000005 */
[----:B------:R-:W-:Y:S01]  /*2be0*/  FSETP.GTU.AND P0, PT, R17, 1, PT ;  /* 0x3f8000001100780b */ /* 0x000fe20003f0c000 */
[----:B------:R-:W-:Y:S01]  /*2bf0*/  FFMA R8, R8, R5, 1.1641532182693481445e-10 ;  /* 0x2f00000008087423 */ /* 0x000fe20000000005 */
[----:B------:R-:W-:Y:S01]  /*2c00*/  IADD3 R10, PT, PT, R2, 0x26b663, R3 ;  /* 0x0026b663020a7810 */ /* 0x000fe20007ffe003 */
[----:B------:R-:W-:Y:S01]  /*2c10*/  FMUL R17, R12, R12 ;  /* 0x0000000c0c117220 */ /* 0x000fe20000400000 */
[C---:B------:R-:W-:Y:S01]  /*2c20*/  IADD3 R6, PT, PT, R2.reuse, 0x212e9e, R13 ;  /* 0x00212e9e02067810 */ /* 0x040fe20007ffe00d */
[----:B------:R-:W-:Y:S01]  /*2c30*/  VIADD R2, R2, 0x2c3e28 ;  /* 0x002c3e2802027836 */ /* 0x000fe20000000000 */
[----:B------:R-:W-:Y:S01]  /*2c40*/  I2FP.F32.U32 R10, R10 ;  /* 0x0000000a000a7245 */ /* 0x000fe20000201000 */
[----:B------:R-:W-:Y:S01]  /*2c50*/  FFMA R17, R8, R8, R17 ;  /* 0x0000000808117223 */ /* 0x000fe20000000011 */
[----:B------:R-:W-:-:S02]  /*2c60*/  I2FP.F32.U32 R6, R6 ;  /* 0x0000000600067245 */ /* 0x000fc40000201000 */
[----:B------:R-:W-:Y:S01]  /*2c70*/  FSETP.GTU.AND P1, PT, R11, 1, PT ;  /* 0x3f8000000b00780b */ /* 0x000fe20003f2c000 */
[-C--:B------:R-:W-:Y:S01]  /*2c80*/  FFMA R10, R10, R5.reuse, 1.1641532182693481445e-10 ;  /* 0x2f0000000a0a7423 */ /* 0x080fe20000000005 */
[----:B------:R-:W-:Y:S02]  /*2c90*/  VIADD R11, R0, 0x1 ;  /* 0x00000001000b7836 */ /* 0x000fe40000000000 */
[----:B------:R-:W-:Y:S01]  /*2ca0*/  FFMA R6, R6, R5, 1.1641532182693481445e-10 ;  /* 0x2f00000006067423 */ /* 0x000fe20000000005 */
[----:B------:R-:W-:Y:S02]  /*2cb0*/  @P0 IMAD.MOV R11, RZ, RZ, R0 ;  /* 0x000000ffff0b0224 */ /* 0x000fe400078e0200 */
[----:B------:R-:W-:Y:S01]  /*2cc0*/  FMUL R5, R10, R10 ;  /* 0x0000000a0a057220 */ /* 0x000fe20000400000 */
[----:B------:R-:W-:Y:S01]  /*2cd0*/  FSETP.GTU.AND P0, PT, R17, 1, PT ;  /* 0x3f8000001100780b */ /* 0x000fe20003f0c000 */
[----:B------:R-:W-:Y:S02]  /*2ce0*/  VIADD R0, R11, 0x1 ;  /* 0x000000010b007836 */ /* 0x000fe40000000000 */
[----:B------:R-:W-:-:S02]  /*2cf0*/  FFMA R5, R6, R6, R5 ;  /* 0x0000000606057223 */ /* 0x000fc40000000005 */
[----:B------:R-:W-:-:S03]  /*2d00*/  @P1 IMAD.MOV R0, RZ, RZ, R11 ;  /* 0x000000ffff001224 */ /* 0x000fc600078e020b */
[----:B------:R-:W-:Y:S01]  /*2d10*/  FSETP.GTU.AND P1, PT, R5, 1, PT ;  /* 0x3f8000000500780b */ /* 0x000fe20003f2c000 */
[----:B------:R-:W-:-:S04]  /*2d20*/  VIADD R5, R0, 0x1 ;  /* 0x0000000100057836 */ /* 0x000fc80000000000 */
[----:B------:R-:W-:-:S04]  /*2d30*/  @P0 IMAD.MOV R5, RZ, RZ, R0 ;  /* 0x000000ffff050224 */ /* 0x000fc800078e0200 */
[----:B------:R-:W-:-:S04]  /*2d40*/  VIADD R0, R5, 0x1 ;  /* 0x0000000105007836 */ /* 0x000fc80000000000 */
[----:B------:R-:W-:Y:S01]  /*2d50*/  @P1 IMAD.MOV R0, RZ, RZ, R5 ;  /* 0x000000ffff001224 */ /* 0x000fe200078e0205 */
[----:B------:R-:W-:Y:S06]  /*2d60*/  BRA.U UP0, `(.L_x_11) ;  /* 0xfffffff9007c7547 */ /* 0x000fec000b83ffff */
[----:B------:R-:W0:Y:S01]  /*2d70*/  S2R R9, SR_TID.X ;  /* 0x0000000000097919 */ /* 0x000e220000002100 */
[----:B------:R-:W1:Y:S01]  /*2d80*/  S2UR UR5, SR_CgaCtaId ;  /* 0x00000000000579c3 */ /* 0x000e620000008800 */
[----:B------:R-:W-:Y:S01]  /*2d90*/  UMOV UR4, 0x400 ;  /* 0x0000040000047882 */ /* 0x000fe20000000000 */
[----:B------:R-:W-:Y:S02]  /*2da0*/  UISETP.GE.U32.AND UP0, UPT, UR6, 0x2, UPT ;  /* 0x000000020600788c */ /* 0x000fe4000bf06070 */
[----:B-1----:R-:W-:-:S06]  /*2db0*/  ULEA UR4, UR5, UR4, 0x18 ;  /* 0x0000000405047291 */ /* 0x002fcc000f8ec0ff */
[C---:B0-----:R-:W-:Y:S02]  /*2dc0*/  LEA R3, R9.reuse, UR4, 0x2 ;  /* 0x0000000409037c11 */ /* 0x041fe4000f8e10ff */
[----:B------:R-:W-:-:S03]  /*2dd0*/  ISETP.NE.AND P1, PT, R9, RZ, PT ;  /* 0x000000ff0900720c */ /* 0x000fc60003f25270 */
[----:B------:R0:W-:Y:S01]  /*2de0*/  STS [R3], R0 ;  /* 0x0000000003007388 */ /* 0x0001e20000000800 */
[----:B------:R-:W-:Y:S06]  /*2df0*/  BAR.SYNC.DEFER_BLOCKING 0x0 ;  /* 0x0000000000007b1d */ /* 0x000fec0000010000 */
[----:B------:R-:W-:Y:S05]  /*2e00*/  BRA.U !UP0, `(.L_x_12) ;  /* 0x0000000108307547 */ /* 0x000fea000b800000 */
[----:B0-----:R-:W-:-:S07]  /*2e10*/  IMAD.U32 R0, RZ, RZ, UR6 ;  /* 0x00000006ff007e24 */ /* 0x001fce000f8e00ff */
.L_x_13:
[----:B------:R-:W-:-:S04]  /*2e20*/  SHF.R.U32.HI R6, RZ, 0x1, R0 ;  /* 0x00000001ff067819 */ /* 0x000fc80000011600 */
[----:B------:R-:W-:-:S13]  /*2e30*/  ISETP.GE.U32.AND P0, PT, R9, R6, PT ;  /* 0x000000060900720c */ /* 0x000fda0003f06070 */
[----:B------:R-:W-:Y:S01]  /*2e40*/  @!P0 IMAD R2, R6, 0x4, R3 ;  /* 0x0000000406028824 */ /* 0x000fe200078e0203 */
[----:B------:R-:W-:Y:S05]  /*2e50*/  @!P0 LDS R5, [R3] ;  /* 0x0000000003058984 */ /* 0x000fea0000000800 */
[----:B------:R-:W0:Y:S02]  /*2e60*/  @!P0 LDS R2, [R2] ;  /* 0x0000000002028984 */ /* 0x000e240000000800 */
[----:B0-----:R-:W-:-:S05]  /*2e70*/  @!P0 IMAD.IADD R4, R2, 0x1, R5 ;  /* 0x0000000102048824 */ /* 0x001fca00078e0205 */
[----:B------:R1:W-:Y:S01]  /*2e80*/  @!P0 STS [R3], R4 ;  /* 0x0000000403008388 */ /* 0x0003e20000000800 */
[----:B------:R-:W-:Y:S01]  /*2e90*/  BAR.SYNC.DEFER_BLOCKING 0x0 ;  /* 0x0000000000007b1d */ /* 0x000fe20000010000 */
[----:B------:R-:W-:Y:S01]  /*2ea0*/  ISETP.GT.U32.AND P0, PT, R0, 0x3, PT ;  /* 0x000000030000780c */ /* 0x000fe20003f04070 */
[----:B------:R-:W-:-:S12]  /*2eb0*/  IMAD.MOV.U32 R0, RZ, RZ, R6 ;  /* 0x000000ffff007224 */ /* 0x000fd800078e0006 */
[----:B-1----:R-:W-:Y:S05]  /*2ec0*/  @P0 BRA `(.L_x_13) ;  /* 0xfffffffc00d40947 */ /* 0x002fea000383ffff */
.L_x_12:
[----:B------:R-:W-:Y:S05]  /*2ed0*/  @P1 EXIT ;  /* 0x000000000000194d */ /* 0x000fea0003800000 */
[----:B------:R-:W1:Y:S01]  /*2ee0*/  S2UR UR5, SR_CgaCtaId ;  /* 0x00000000000579c3 */ /* 0x000e620000008800 */
[----:B------:R-:W-:Y:S02]  /*2ef0*/  UMOV UR4, 0x400 ;  /* 0x0000040000047882 */ /* 0x000fe40000000000 */
[----:B-1----:R-:W-:-:S09]  /*2f00*/  ULEA UR4, UR5, UR4, 0x18 ;  /* 0x0000000405047291 */ /* 0x002fd2000f8ec0ff */
[----:B0-----:R-:W0:Y:S01]  /*2f10*/  LDS R0, [UR4] ;  /* 0x00000004ff007984 */ /* 0x001e220008000800 */
[----:B------:R-:W-:-:S06]  /*2f20*/  USHF.L.U32 UR4, UR6, 0xc, URZ ;  /* 0x0000000c06047899 */ /* 0x000fcc00080006ff */
[----:B------:R-:W-:-:S04]  /*2f30*/  I2FP.F32.U32 R3, UR4 ;  /* 0x0000000400037c45 */ /* 0x000fc80008201000 */
[----:B------:R-:W1:Y:S02]  /*2f40*/  MUFU.RCP R2, R3 ;  /* 0x0000000300027308 */ /* 0x000e640000001000 */
[----:B-1----:R-:W-:-:S04]  /*2f50*/  FFMA R5, -R3, R2, 1 ;  /* 0x3f80000003057423 */ /* 0x002fc80000000102 */
[----:B------:R-:W-:Y:S01]  /*2f60*/  FFMA R5, R2, R5, R2 ;  /* 0x0000000502057223 */ /* 0x000fe20000000002 */
[----:B0-----:R-:W-:-:S04]  /*2f70*/  I2FP.F32.S32 R0, R0 ;  /* 0x0000000000007245 */ /* 0x001fc80000201400 */
[----:B------:R-:W0:Y:S01]  /*2f80*/  FCHK P0, R0, R3 ;  /* 0x0000000300007302 */ /* 0x000e220000000000 */
[----:B------:R-:W-:-:S04]  /*2f90*/  FFMA R2, R0, R5, RZ ;  /* 0x0000000500027223 */ /* 0x000fc800000000ff */
[----:B------:R-:W-:-:S04]  /*2fa0*/  FFMA R4, -R3, R2, R0 ;  /* 0x0000000203047223 */ /* 0x000fc80000000100 */
[----:B------:R-:W-:Y:S01]  /*2fb0*/  FFMA R4, R5, R4, R2 ;  /* 0x0000000405047223 */ /* 0x000fe20000000002 */
[----:B0-----:R-:W-:Y:S06]  /*2fc0*/  @!P0 BRA `(.L_x_14) ;  /* 0x00000000000c8947 */ /* 0x001fec0003800000 */
[----:B------:R-:W-:-:S07]  /*2fd0*/  MOV R2, 0x2ff0 ;  /* 0x00002ff000027802 */ /* 0x000fce0000000f00 */
[----:B------:R-:W-:Y:S05]  /*2fe0*/  CALL.REL.NOINC `($__internal_0_$__cuda_sm3x_div_rn_noftz_f32_slowpath) ;  /* 0x0000000000187944 */ /* 0x000fea0003c00000 */
[----:B------:R-:W-:-:S07]  /*2ff0*/  IMAD.MOV.U32 R4, RZ, RZ, R0 ;  /* 0x000000ffff047224 */ /* 0x000fce00078e0000 */
.L_x_14:
[----:B------:R-:W0:Y:S01]  /*3000*/  LDC.64 R2, c[0x0][0x380] ;  /* 0x0000e000ff027b82 */ /* 0x000e220000000a00 */
[----:B------:R-:W-:Y:S01]  /*3010*/  FMUL R5, R4, 4 ;  /* 0x4080000004057820 */ /* 0x000fe20000400000 */
[----:B0-----:R-:W-:-:S05]  /*3020*/  IMAD.WIDE.U32 R2, R7, 0x4, R2 ;  /* 0x0000000407027825 */ /* 0x001fca00078e0002 */
[----:B------:R-:W-:Y:S01]  /*3030*/  STG.E desc[UR8][R2.64], R5 ;  /* 0x0000000502007986 */ /* 0x000fe2000c101908 */
[----:B------:R-:W-:Y:S05]  /*3040*/  EXIT ;  /* 0x000000000000794d */ /* 0x000fea0003800000 */
        .weak           $__internal_0_$__cuda_sm3x_div_rn_noftz_f32_slowpath
        .type           $__internal_0_$__cuda_sm3x_div_rn_noftz_f32_slowpath,@function
        .size           $__internal_0_$__cuda_sm3x_div_rn_noftz_f32_slowpath,(.L_x_34 - $__internal_0_$__cuda_sm3x_div_rn_noftz_f32_slowpath)
$__internal_0_$__cuda_sm3x_div_rn_noftz_f32_slowpath:
[--C-:B------:R-:W-:Y:S01]  /*3050*/  SHF.R.U32.HI R5, RZ, 0x17, R3.reuse ;  /* 0x00000017ff057819 */ /* 0x100fe20000011603 */
[--C-:B------:R-:W-:Y:S01]  /*3060*/  IMAD.MOV.U32 R6, RZ, RZ, R0.reuse ;  /* 0x000000ffff067224 */ /* 0x100fe200078e0000 */
[----:B------:R-:W-:Y:S01]  /*3070*/  SHF.R.U32.HI R4, RZ, 0x17, R0 ;  /* 0x00000017ff047819 */ /* 0x000fe20000011600 */
[----:B------:R-:W-:Y:S01]  /*3080*/  IMAD.MOV.U32 R9, RZ, RZ, R3 ;  /* 0x000000ffff097224 */ /* 0x000fe200078e0003 */
[----:B------:R-:W-:Y:S02]  /*3090*/  LOP3.LUT R5, R5, 0xff, RZ, 0xc0, !PT ;  /* 0x000000ff05057812 */ /* 0x000fe400078ec0ff */
[----:B------:R-:W-:-:S03]  /*30a0*/  LOP3.LUT R4, R4, 0xff, RZ, 0xc0, !PT ;  /* 0x000000ff04047812 */ /* 0x000fc600078ec0ff */
[----:B------:R-:W-:Y:S02]  /*30b0*/  VIADD R11, R5, 0xffffffff ;  /* 0xffffffff050b7836 */ /* 0x000fe40000000000 */
[----:B------:R-:W-:-:S03]  /*30c0*/  VIADD R10, R4, 0xffffffff ;  /* 0xffffffff040a7836 */ /* 0x000fc60000000000 */
[----:B------:R-:W-:-:S04]  /*30d0*/  ISETP.GT.U32.AND P0, PT, R11, 0xfd, PT ;  /* 0x000000fd0b00780c */ /* 0x000fc80003f04070 */
[----:B------:R-:W-:-:S13]  /*30e0*/  ISETP.GT.U32.OR P0, PT, R10, 0xfd, P0 ;  /* 0x000000fd0a00780c */ /* 0x000fda0000704470 */
[----:B------:R-:W-:Y:S01]  /*30f0*/  @!P0 IMAD.MOV.U32 R8, RZ, RZ, RZ ;  /* 0x000000ffff088224 */ /* 0x000fe200078e00ff */
[----:B------:R-:W-:Y:S06]  /*3100*/  @!P0 BRA `(.L_x_15) ;  /* 0x00000000005c8947 */ /* 0x000fec0003800000 */
[----:B------:R-:W-:Y:S02]  /*3110*/  FSETP.GTU.FTZ.AND P0, PT, |R0|, +INF , PT ;  /* 0x7f8000000000780b */ /* 0x000fe40003f1c200 */
[----:B------:R-:W-:-:S04]  /*3120*/  FSETP.GTU.FTZ.AND P1, PT, |R3|, +INF , PT ;  /* 0x7f8000000300780b */ /* 0x000fc80003f3c200 */
[----:B------:R-:W-:-:S13]  /*3130*/  PLOP3.LUT P0, PT, P0, P1, PT, 0xf8, 0x8f ;  /* 0x00000000008f781c */ /* 0x000fda0000703f70 */
[----:B------:R-:W-:Y:S05]  /*3140*/  @P0 BRA `(.L_x_16) ;  /* 0x0000000400440947 */ /* 0x000fea0003800000 */
[----:B------:R-:W-:-:S13]  /*3150*/  LOP3.LUT P0, RZ, R9, 0x7fffffff, R6, 0xc8, !PT ;  /* 0x7fffffff09ff7812 */ /* 0x000fda000780c806 */
[----:B------:R-:W-:Y:S05]  /*3160*/  @!P0 BRA `(.L_x_17) ;  /* 0x0000000400348947 */ /* 0x000fea0003800000 */
[C---:B------:R-:W-:Y:S02]  /*3170*/  FSETP.NEU.FTZ.AND P2, PT, |R0|.reuse, +INF , PT ;  /* 0x7f8000000000780b */ /* 0x040fe40003f5d200 */
[----:B------:R-:W-:Y:S02]  /*3180*/  FSETP.NEU.FTZ.AND P0, PT, |R3|, +INF , PT ;  /* 0x7f8000000300780b */ /* 0x000fe40003f1d200 */
[----:B------:R-:W-:-:S11]  /*3190*/  FSETP.NEU.FTZ.AND P1, PT, |R0|, +INF , PT ;  /* 0x7f8000000000780b */ /* 0x000fd60003f3d200 */
[----:B------:R-:W-:Y:S05]  /*31a0*/  @!P0 BRA !P2, `(.L_x_17) ;  /* 0x0000000400248947 */ /* 0x000fea0005000000 */
[----:B------:R-:W-:-:S04]  /*31b0*/  LOP3.LUT P2, RZ, R6, 0x7fffffff, RZ, 0xc0, !PT ;  /* 0x7fffffff06ff7812 */ /* 0x000fc8000784c0ff */
[----:B------:R-:W-:-:S13]  /*31c0*/  PLOP3.LUT P0, PT, P0, P2, PT, 0x2f, 0xf2 ;  /* 0x0000000000f2781c */ /* 0x000fda0000704577 */
[----:B------:R-:W-:Y:S05]  /*31d0*/  @P0 BRA `(.L_x_18) ;  /* 0x0000000400100947 */ /* 0x000fea0003800000 */
[----:B------:R-:W-:-:S04]  /*31e0*/  LOP3.LUT P0, RZ, R9, 0x7fffffff, RZ, 0xc0, !PT ;  /* 0x7fffffff09ff7812 */ /* 0x000fc8000780c0ff */
[----:B------:R-:W-:-:S13]  /*31f0*/  PLOP3.LUT P0, PT, P1, P0, PT, 0x2f, 0xf2 ;  /* 0x0000000000f2781c */ /* 0x000fda0000f00577 */
[----:B------:R-:W-:Y:S05]  /*3200*/  @P0 BRA `(.L_x_19) ;  /* 0x0000000000f80947 */ /* 0x000fea0003800000 */
[----:B------:R-:W-:Y:S02]  /*3210*/  ISETP.GE.AND P0, PT, R10, RZ, PT ;  /* 0x000000ff0a00720c */ /* 0x000fe40003f06270 */
[----:B------:R-:W-:-:S11]  /*3220*/  ISETP.GE.AND P1, PT, R11, RZ, PT ;  /* 0x000000ff0b00720c */ /* 0x000fd60003f26270 */
[----:B------:R-:W-:Y:S02]  /*3230*/  @P0 IMAD.MOV.U32 R8, RZ, RZ, RZ ;  /* 0x000000ffff080224 */ /* 0x000fe400078e00ff */
[----:B------:R-:W-:Y:S01]  /*3240*/  @!P0 FFMA R6, R0, 1.84467440737095516160e+19, RZ ;  /* 0x5f80000000068823 */ /* 0x000fe200000000ff */
[----:B------:R-:W-:Y:S02]  /*3250*/  @!P0 IMAD.MOV.U32 R8, RZ, RZ, -0x40 ;  /* 0xffffffc0ff088424 */ /* 0x000fe400078e00ff */
[----:B------:R-:W-:Y:S02]  /*3260*/  @!P1 FFMA R9, R3, 1.84467440737095516160e+19, RZ ;  /* 0x5f80000003099823 */ /* 0x000fe400000000ff */
[----:B------:R-:W-:-:S07]  /*3270*/  @!P1 VIADD R8, R8, 0x40 ;  /* 0x0000004008089836 */ /* 0x000fce0000000000 */
.L_x_15:
[----:B------:R-:W-:Y:S01]  /*3280*/  LEA R0, R5, 0xc0800000, 0x17 ;  /* 0xc080000005007811 */ /* 0x000fe200078eb8ff */
[----:B------:R-:W-:-:S04]  /*3290*/  VIADD R4, R4, 0xffffff81 ;  /* 0xffffff8104047836 */ /* 0x000fc80000000000 */
[----:B------:R-:W-:Y:S01]  /*32a0*/  IMAD.IADD R9, R9, 0x1, -R0 ;  /* 0x0000000109097824 */ /* 0x000fe200078e0a00 */
[C---:B------:R-:W-:Y:S01]  /*32b0*/  IADD3 R5, PT, PT, R4.reuse, 0x7f, -R5 ;  /* 0x0000007f04057810 */ /* 0x040fe20007ffe805 */
[----:B------:R-:W-:Y:S02]  /*32c0*/  IMAD R0, R4, -0x800000, R6 ;  /* 0xff80000004007824 */ /* 0x000fe400078e0206 */
[----:B------:R-:W0:Y:S01]  /*32d0*/  MUFU.RCP R3, R9 ;  /* 0x0000000900037308 */ /* 0x000e220000001000 */
[----:B------:R-:W-:Y:S01]  /*32e0*/  FADD.FTZ R11, -R9, -RZ ;  /* 0x800000ff090b7221 */ /* 0x000fe20000010100 */
[----:B------:R-:W-:-:S03]  /*32f0*/  IMAD.IADD R5, R5, 0x1, R8 ;  /* 0x0000000105057824 */ /* 0x000fc600078e0208 */
[----:B0-----:R-:W-:-:S04]  /*3300*/  FFMA R10, R3, R11, 1 ;  /* 0x3f800000030a7423 */ /* 0x001fc8000000000b */
[----:B------:R-:W-:-:S04]  /*3310*/  FFMA R10, R3, R10, R3 ;  /* 0x0000000a030a7223 */ /* 0x000fc80000000003 */
[----:B------:R-:W-:-:S04]  /*3320*/  FFMA R3, R0, R10, RZ ;  /* 0x0000000a00037223 */ /* 0x000fc800000000ff */
[----:B------:R-:W-:-:S04]  /*3330*/  FFMA R6, R11, R3, R0 ;  /* 0x000000030b067223 */ /* 0x000fc80000000000 */
[----:B------:R-:W-:-:S04]  /*3340*/  FFMA R13, R10, R6, R3 ;  /* 0x000000060a0d7223 */ /* 0x000fc80000000003 */
[----:B------:R-:W-:-:S04]  /*3350*/  FFMA R6, R11, R13, R0 ;  /* 0x0000000d0b067223 */ /* 0x000fc80000000000 */
[----:B------:R-:W-:-:S05]  /*3360*/  FFMA R0, R10, R6, R13 ;  /* 0x000000060a007223 */ /* 0x000fca000000000d */
[----:B------:R-:W-:-:S04]  /*3370*/  SHF.R.U32.HI R3, RZ, 0x17, R0 ;  /* 0x00000017ff037819 */ /* 0x000fc80000011600 */
[----:B------:R-:W-:-:S05]  /*3380*/  LOP3.LUT R3, R3, 0xff, RZ, 0xc0, !PT ;  /* 0x000000ff03037812 */ /* 0x000fca00078ec0ff */
[----:B------:R-:W-:-:S04]  /*3390*/  IMAD.IADD R8, R3, 0x1, R5 ;  /* 0x0000000103087824 */ /* 0x000fc800078e0205 */
[----:B------:R-:W-:-:S05]  /*33a0*/  VIADD R3, R8, 0xffffffff ;  /* 0xffffffff08037836 */ /* 0x000fca0000000000 */
[----:B------:R-:W-:-:S13]  /*33b0*/  ISETP.GE.U32.AND P0, PT, R3, 0xfe, PT ;  /* 0x000000fe0300780c */ /* 0x000fda0003f06070 */
[----:B------:R-:W-:Y:S05]  /*33c0*/  @!P0 BRA `(.L_x_20) ;  /* 0x0000000000808947 */ /* 0x000fea0003800000 */
[----:B------:R-:W-:-:S13]  /*33d0*/  ISETP.GT.AND P0, PT, R8, 0xfe, PT ;  /* 0x000000fe0800780c */ /* 0x000fda0003f04270 */
[----:B------:R-:W-:Y:S05]  /*33e0*/  @P0 BRA `(.L_x_21) ;  /* 0x00000000006c0947 */ /* 0x000fea0003800000 */
[----:B------:R-:W-:-:S13]  /*33f0*/  ISETP.GE.AND P0, PT, R8, 0x1, PT ;  /* 0x000000010800780c */ /* 0x000fda0003f06270 */
[----:B------:R-:W-:Y:S05]  /*3400*/  @P0 BRA `(.L_x_22) ;  /* 0x0000000000980947 */ /* 0x000fea0003800000 */
[----:B------:R-:W-:Y:S02]  /*3410*/  ISETP.GE.AND P0, PT, R8, -0x18, PT ;  /* 0xffffffe80800780c */ /* 0x000fe40003f06270 */
[----:B------:R-:W-:-:S11]  /*3420*/  LOP3.LUT R0, R0, 0x80000000, RZ, 0xc0, !PT ;  /* 0x8000000000007812 */ /* 0x000fd600078ec0ff */
[----:B------:R-:W-:Y:S05]  /*3430*/  @!P0 BRA `(.L_x_22) ;  /* 0x00000000008c8947 */ /* 0x000fea0003800000 */
[CCC-:B------:R-:W-:Y:S01]  /*3440*/  FFMA.RZ R3, R10.reuse, R6.reuse, R13.reuse ;  /* 0x000000060a037223 */ /* 0x1c0fe2000000c00d */
[-CC-:B------:R-:W-:Y:S01]  /*3450*/  FFMA.RM R4, R10, R6.reuse, R13.reuse ;  /* 0x000000060a047223 */ /* 0x180fe2000000400d */
[C---:B------:R-:W-:Y:S02]  /*3460*/  ISETP.NE.AND P2, PT, R8.reuse, RZ, PT ;  /* 0x000000ff0800720c */ /* 0x040fe40003f45270 */
[----:B------:R-:W-:Y:S02]  /*3470*/  ISETP.NE.AND P1, PT, R8, RZ, PT ;  /* 0x000000ff0800720c */ /* 0x000fe40003f25270 */
[----:B------:R-:W-:Y:S01]  /*3480*/  LOP3.LUT R5, R3, 0x7fffff, RZ, 0xc0, !PT ;  /* 0x007fffff03057812 */ /* 0x000fe200078ec0ff */
[----:B------:R-:W-:Y:S01]  /*3490*/  FFMA.RP R3, R10, R6, R13 ;  /* 0x000000060a037223 */ /* 0x000fe2000000800d */
[----:B------:R-:W-:Y:S02]  /*34a0*/  VIADD R6, R8, 0x20 ;  /* 0x0000002008067836 */ /* 0x000fe40000000000 */
[----:B------:R-:W-:Y:S01]  /*34b0*/  LOP3.LUT R5, R5, 0x800000, RZ, 0xfc, !PT ;  /* 0x0080000005057812 */ /* 0x000fe200078efcff */
[----:B------:R-:W-:Y:S01]  /*34c0*/  IMAD.MOV R8, RZ, RZ, -R8 ;  /* 0x000000ffff087224 */ /* 0x000fe200078e0a08 */
[----:B------:R-:W-:-:S02]  /*34d0*/  FSETP.NEU.FTZ.AND P0, PT, R3, R4, PT ;  /* 0x000000040300720b */ /* 0x000fc40003f1d000 */
[----:B------:R-:W-:Y:S02]  /*34e0*/  SHF.L.U32 R6, R5, R6, RZ ;  /* 0x0000000605067219 */ /* 0x000fe400000006ff */
[----:B------:R-:W-:Y:S02]  /*34f0*/  SEL R4, R8, RZ, P2 ;  /* 0x000000ff08047207 */ /* 0x000fe40001000000 */
[----:B------:R-:W-:Y:S02]  /*3500*/  ISETP.NE.AND P1, PT, R6, RZ, P1 ;  /* 0x000000ff0600720c */ /* 0x000fe40000f25270 */
[----:B------:R-:W-:Y:S02]  /*3510*/  SHF.R.U32.HI R4, RZ, R4, R5 ;  /* 0x00000004ff047219 */ /* 0x000fe40000011605 */
[----:B------:R-:W-:Y:S02]  /*3520*/  PLOP3.LUT P0, PT, P0, P1, PT, 0xf8, 0x8f ;  /* 0x00000000008f781c */ /* 0x000fe40000703f70 */
[----:B------:R-:W-:-:S02]  /*3530*/  SHF.R.U32.HI R6, RZ, 0x1, R4 ;  /* 0x00000001ff067819 */ /* 0x000fc40000011604 */
[----:B------:R-:W-:-:S04]  /*3540*/  SEL R3, RZ, 0x1, !P0 ;  /* 0x00000001ff037807 */ /* 0x000fc80004000000 */
[----:B------:R-:W-:-:S04]  /*3550*/  LOP3.LUT R3, R3, 0x1, R6, 0xf8, !PT ;  /* 0x0000000103037812 */ /* 0x000fc800078ef806 */
[----:B------:R-:W-:-:S05]  /*3560*/  LOP3.LUT R3, R3, R4, RZ, 0xc0, !PT ;  /* 0x0000000403037212 */ /* 0x000fca00078ec0ff */
[----:B------:R-:W-:-:S05]  /*3570*/  IMAD.IADD R3, R6, 0x1, R3 ;  /* 0x0000000106037824 */ /* 0x000fca00078e0203 */
[----:B------:R-:W-:Y:S01]  /*3580*/  LOP3.LUT R0, R3, R0, RZ, 0xfc, !PT ;  /* 0x0000000003007212 */ /* 0x000fe200078efcff */
[----:B------:R-:W-:Y:S06]  /*3590*/  BRA `(.L_x_22) ;  /* 0x0000000000347947 */ /* 0x000fec0003800000 */
.L_x_21:
[----:B------:R-:W-:-:S04]  /*35a0*/  LOP3.LUT R0, R0, 0x80000000, RZ, 0xc0, !PT ;  /* 0x8000000000007812 */ /* 0x000fc800078ec0ff */
[----:B------:R-:W-:Y:S01]  /*35b0*/  LOP3.LUT R0, R0, 0x7f800000, RZ, 0xfc, !PT ;  /* 0x7f80000000007812 */ /* 0x000fe200078efcff */
[----:B------:R-:W-:Y:S06]  /*35c0*/  BRA `(.L_x_22) ;  /* 0x0000000000287947 */ /* 0x000fec0003800000 */
.L_x_20:
[----:B------:R-:W-:Y:S01]  /*35d0*/  IMAD R0, R5, 0x800000, R0 ;  /* 0x0080000005007824 */ /* 0x000fe200078e0200 */
[----:B------:R-:W-:Y:S06]  /*35e0*/  BRA `(.L_x_22) ;  /* 0x0000000000207947 */ /* 0x000fec0003800000 */
.L_x_19:
[----:B------:R-:W-:-:S04]  /*35f0*/  LOP3.LUT R0, R9, 0x80000000, R6, 0x48, !PT ;  /* 0x8000000009007812 */ /* 0x000fc800078e4806 */
[----:B------:R-:W-:Y:S01]  /*3600*/  LOP3.LUT R0, R0, 0x7f800000, RZ, 0xfc, !PT ;  /* 0x7f80000000007812 */ /* 0x000fe200078efcff */
[----:B------:R-:W-:Y:S06]  /*3610*/  BRA `(.L_x_22) ;  /* 0x0000000000147947 */ /* 0x000fec0003800000 */
.L_x_18:
[----:B------:R-:W-:Y:S01]  /*3620*/  LOP3.LUT R0, R9, 0x80000000, R6, 0x48, !PT ;  /* 0x8000000009007812 */ /* 0x000fe200078e4806 */
[----:B------:R-:W-:Y:S06]  /*3630*/  BRA `(.L_x_22) ;  /* 0x00000000000c7947 */ /* 0x000fec0003800000 */
.L_x_17:
[----:B------:R-:W0:Y:S01]  /*3640*/  MUFU.RSQ R0, -QNAN ;  /* 0xffc0000000007908 */ /* 0x000e220000001400 */
[----:B------:R-:W-:Y:S05]  /*3650*/  BRA `(.L_x_22) ;  /* 0x0000000000047947 */ /* 0x000fea0003800000 */
.L_x_16:
[----:B------:R-:W-:-:S07]  /*3660*/  FADD.FTZ R0, R0, R3 ;  /* 0x0000000300007221 */ /* 0x000fce0000010000 */
.L_x_22:
[----:B------:R-:W-:-:S04]  /*3670*/  IMAD.MOV.U32 R3, RZ, RZ, 0x0 ;  /* 0x00000000ff037424 */ /* 0x000fc800078e00ff */
[----:B0-----:R-:W-:Y:S05]  /*3680*/  RET.REL.NODEC R2 `(_Z25monte_carlo_kernel_sharedPfP17curandStateXORWOW) ;  /* 0xffffffc8025c7950 */ /* 0x001fea0003c3ffff */
.L_x_23:
[----:B------:R-:W-:-:S00]  /*3690*/  BRA `(.L_x_23) ;  /* 0xfffffffc00fc7947 */ /* 0x000fc0000383ffff */
[----:B------:R-:W-:-:S00]  /*36a0*/  NOP ;  /* 0x0000000000007918 */ /* 0x000fc00000000000 */
        /* <DEDUP_REMOVED lines=13> */
.L_x_34:


//--------------------- .text._Z25monte_carlo_kernel_globalPfP17curandStateXORWOW --------------------------
	.section	.text._Z25monte_carlo_kernel_globalPfP17curandStateXORWOW,"ax",@progbits
	.align	128
        .global         _Z25monte_carlo_kernel_globalPfP17curandStateXORWOW
        .type           _Z25monte_carlo_kernel_globalPfP17curandStateXORWOW,@function
        .size           _Z25monte_carlo_kernel_globalPfP17curandStateXORWOW,(.L_x_36 - _Z25monte_carlo_kernel_globalPfP17curandStateXORWOW)
        .other          _Z25monte_carlo_kernel_globalPfP17curandStateXORWOW,@"STO_CUDA_ENTRY STV_DEFAULT"
_Z25monte_carlo_kernel_globalPfP17curandStateXORWOW:
.text._Z25monte_carlo_kernel_globalPfP17curandStateXORWOW:
[----:B------:R-:W-:Y:S01]  /*0000*/  LDC R1, c[0x0][0x37c] ;  /* 0x0000df00ff017b82 */ /* 0x000fe20000000800 */
[----:B------:R-:W0:Y:S07]  /*0010*/  S2R R3, SR_TID.X ;  /* 0x0000000000037919 */ /* 0x000e2e0000002100 */
[----:B------:R-:W0:Y:S01]  /*0020*/  S2UR UR4, SR_CTAID.X ;  /* 0x00000000000479c3 */ /* 0x000e220000002500 */
[----:B------:R-:W1:Y:S01]  /*0030*/  LDCU.64 UR6, c[0x0][0x358] ;  /* 0x00006b00ff0677ac */ /* 0x000e620008000a00 */
[----:B------:R-:W-:Y:S01]  /*0040*/  IMAD.MOV.U32 R10, RZ, RZ, 0x3198c20f ;  /* 0x3198c20fff0a7424 */ /* 0x000fe200078e00ff */
[----:B------:R-:W-:Y:S01]  /*0050*/  BSSY.RECONVERGENT B0, `(.L_x_24) ;  /* 0x00000ee000007945 */ /* 0x000fe20003800200 */
[----:B------:R-:W-:-:S02]  /*0060*/  IMAD.MOV.U32 R11, RZ, RZ, 0x5efdb30c ;  /* 0x5efdb30cff0b7424 */ /* 0x000fc400078e00ff */
[----:B------:R-:W-:Y:S02]  /*0070*/  IMAD.MOV.U32 R12, RZ, RZ, 0x423bb012 ;  /* 0x423bb012ff0c7424 */ /* 0x000fe400078e00ff */
[----:B------:R-:W0:Y:S01]  /*0080*/  LDC R0, c[0x0][0x360] ;  /* 0x0000d800ff007b82 */ /* 0x000e220000000800 */
[----:B------:R-:W-:Y:S02]  /*0090*/  IMAD.MOV.U32 R13, RZ, RZ, -0x75bd8fc ;  /* 0xf8a42704ff0d7424 */ /* 0x000fe400078e00ff */
[----:B------:R-:W-:Y:S02]  /*00a0*/  IMAD.MOV.U32 R14, RZ, RZ, -0x23270784 ;  /* 0xdcd8f87cff0e7424 */ /* 0x000fe400078e00ff */
[----:B------:R-:W-:Y:S02]  /*00b0*/  IMAD.MOV.U32 R15, RZ, RZ, 0x57fa2510 ;  /* 0x57fa2510ff0f7424 */ /* 0x000fe400078e00ff */
[----:B------:R-:W-:Y:S01]  /*00c0*/  IMAD.MOV.U32 R7, RZ, RZ, 0x5efdb30c ;  /* 0x5efdb30cff077424 */ /* 0x000fe200078e00ff */
[----:B------:R-:W2:Y:S01]  /*00d0*/  LDC.64 R8, c[0x0][0x388] ;  /* 0x0000e200ff087b82 */ /* 0x000ea20000000a00 */
[----:B------:R-:W-:-:S02]  /*00e0*/  IMAD.MOV.U32 R5, RZ, RZ, -0x75bd8fc ;  /* 0xf8a42704ff057424 */ /* 0x000fc400078e00ff */
[----:B------:R-:W-:Y:S02]  /*00f0*/  IMAD.MOV.U32 R4, RZ, RZ, 0x423bb012 ;  /* 0x423bb012ff047424 */ /* 0x000fe400078e00ff */
[----:B------:R-:W-:Y:S02]  /*0100*/  IMAD.MOV.U32 R2, RZ, RZ, -0x23270784 ;  /* 0xdcd8f87cff027424 */ /* 0x000fe400078e00ff */
[----:B0-----:R-:W-:Y:S02]  /*0110*/  IMAD R0, R0, UR4, R3 ;  /* 0x0000000400007c24 */ /* 0x001fe4000f8e0203 */
[----:B------:R-:W-:-:S03]  /*0120*/  IMAD.MOV.U32 R3, RZ, RZ, 0x57fa2510 ;  /* 0x57fa2510ff037424 */ /* 0x000fc600078e00ff */
[C---:B------:R-:W-:Y:S02]  /*0130*/  ISETP.NE.AND P0, PT, R0.reuse, RZ, PT ;  /* 0x000000ff0000720c */ /* 0x040fe40003f05270 */
[----:B------:R-:W-:Y:S01]  /*0140*/  SHF.R.S32.HI R6, RZ, 0x1f, R0 ;  /* 0x0000001fff067819 */ /* 0x000fe20000011400 */
[----:B--2---:R-:W-:-:S05]  /*0150*/  IMAD.WIDE R8, R0, 0x30, R8 ;  /* 0x0000003000087825 */ /* 0x004fca00078e0208 */
[----:B-1----:R0:W-:Y:S04]  /*0160*/  STG.E.64 desc[UR6][R8.64], R10 ;  /* 0x0000000a08007986 */ /* 0x0021e8000c101b06 */
[----:B------:R0:W-:Y:S04]  /*0170*/  STG.E.64 desc[UR6][R8.64+0x8], R12 ;  /* 0x0000080c08007986 */ /* 0x0001e8000c101b06 */
[----:B------:R0:W-:Y:S01]  /*0180*/  STG.E.64 desc[UR6][R8.64+0x10], R14 ;  /* 0x0000100e08007986 */ /* 0x0001e2000c101b06 */
[----:B------:R-:W-:Y:S05]  /*0190*/  @!P0 BRA `(.L_x_25) ;  /* 0x0000000c00648947 */ /* 0x000fea0003800000 */
[----:B0-----:R-:W-:Y:S02]  /*01a0*/  IMAD.MOV.U32 R12, RZ, RZ, RZ ;  /* 0x000000ffff0c7224 */ /* 0x001fe400078e00ff */
[----:B------:R-:W-:Y:S02]  /*01b0*/  IMAD.MOV.U32 R13, RZ, RZ, R0 ;  /* 0x000000ffff0d7224 */ /* 0x000fe400078e0000 */
[----:B------:R-:W-:Y:S02]  /*01c0*/  IMAD.MOV.U32 R7, RZ, RZ, 0x5efdb30c ;  /* 0x5efdb30cff077424 */ /* 0x000fe400078e00ff */
[----:B------:R-:W-:Y:S02]  /*01d0*/  IMAD.MOV.U32 R4, RZ, RZ, 0x423bb012 ;  /* 0x423bb012ff047424 */ /* 0x000fe400078e00ff */
[----:B------:R-:W-:Y:S02]  /*01e0*/  IMAD.MOV.U32 R5, RZ, RZ, -0x75bd8fc ;  /* 0xf8a42704ff057424 */ /* 0x000fe400078e00ff */
[----:B------:R-:W-:-:S02]  /*01f0*/  IMAD.MOV.U32 R2, RZ, RZ, -0x23270784 ;  /* 0xdcd8f87cff027424 */ /* 0x000fc400078e00ff */
[----:B------:R-:W-:-:S07]  /*0200*/  IMAD.MOV.U32 R3, RZ, RZ, 0x57fa2510 ;  /* 0x57fa2510ff037424 */ /* 0x000fce00078e00ff */
.L_x_31:
[----:B------:R-:W-:Y:S01]  /*0210*/  LOP3.LUT R8, R13, 0x3, RZ, 0xc0, !PT ;  /* 0x000000030d087812 */ /* 0x000fe200078ec0ff */
[----:B------:R-:W-:Y:S03]  /*0220*/  BSSY.RECONVERGENT B1, `(.L_x_26) ;  /* 0x00000ca000017945 */ /* 0x000fe60003800200 */
[----:B------:R-:W-:-:S04]  /*0230*/  ISETP.NE.U32.AND P0, PT, R8, RZ, PT ;  /* 0x000000ff0800720c */ /* 0x000fc80003f05070 */
[----:B------:R-:W-:-:S13]  /*0240*/  ISETP.NE.AND.EX P0, PT, RZ, RZ, PT, P0 ;  /* 0x000000ffff00720c */ /* 0x000fda0003f05300 */
[----:B0-----:R-:W-:Y:S05]  /*0250*/  @!P0 BRA `(.L_x_27) ;  /* 0x0000000c00188947 */ /* 0x001fea0003800000 */
[----:B------:R-:W0:Y:S01]  /*0260*/  LDC.64 R8, c[0x4][RZ] ;  /* 0x01000000ff087b82 */ /* 0x000e220000000a00 */
[----:B------:R-:W-:Y:S02]  /*0270*/  IMAD.MOV.U32 R14, RZ, RZ, RZ ;  /* 0x000000ffff0e7224 */ /* 0x000fe400078e00ff */
[----:B0-----:R-:W-:-:S07]  /*0280*/  IMAD.WIDE.U32 R8, R12, 0xc80, R8 ;  /* 0x00000c800c087825 */ /* 0x001fce00078e0008 */
.L_x_30:
[----:B------:R-:W-:Y:S01]  /*0290*/  IMAD.MOV.U32 R15, RZ, RZ, RZ ;  /* 0x000000ffff0f7224 */ /* 0x000fe200078e00ff */
[----:B0-----:R-:W-:Y:S02]  /*02a0*/  CS2R R2, SRZ ;  /* 0x0000000000027805 */ /* 0x001fe4000001ff00 */
[----:B------:R-:W-:Y:S01]  /*02b0*/  CS2R R4, SRZ ;  /* 0x0000000000047805 */ /* 0x000fe2000001ff00 */
[----:B------:R-:W-:-:S07]  /*02c0*/  IMAD.MOV.U32 R7, RZ, RZ, RZ ;  /* 0x000000ffff077224 */ /* 0x000fce00078e00ff */
.L_x_29:
[----:B------:R-:W0:Y:S02]  /*02d0*/  LDC.64 R10, c[0x0][0x388] ;  /* 0x0000e200ff0a7b82 */ /* 0x000e240000000a00 */
[----:B0-----:R-:W-:-:S04]  /*02e0*/  IMAD.WIDE R10, R0, 0x30, R10 ;  /* 0x00000030000a7825 */ /* 0x001fc800078e020a */
[----:B------:R-:W-:-:S05]  /*02f0*/  IMAD.WIDE.U32 R10, R15, 0x4, R10 ;  /* 0x000000040f0a7825 */ /* 0x000fca00078e000a */
[----:B------:R0:W5:Y:S01]  /*0300*/  LDG.E R16, desc[UR6][R10.64+0x4] ;  /* 0x000004060a107981 */ /* 0x000162000c1e1900 */
[----:B------:R-:W-:-:S07]  /*0310*/  IMAD.MOV.U32 R17, RZ, RZ, RZ ;  /* 0x000000ffff117224 */ /* 0x000fce00078e00ff */
.L_x_28:
[----:B-----5:R-:W-:Y:S01]  /*0320*/  SHF.R.U32.HI R23, RZ, R17, R16 ;  /* 0x00000011ff177219 */ /* 0x020fe20000011610 */
[----:B0-----:R-:W-:-:S03]  /*0330*/  IMAD.SHL.U32 R10, R15, 0x20, RZ ;  /* 0x000000200f0a7824 */ /* 0x001fc600078e00ff */
[----:B------:R-:W-:Y:S01]  /*0340*/  LOP3.LUT R11, R23, 0x1, RZ, 0xc0, !PT ;  /* 0x00000001170b7812 */ /* 0x000fe200078ec0ff */
[----:B------:R-:W-:-:S03]  /*0350*/  IMAD.IADD R10, R10, 0x1, R17 ;  /* 0x000000010a0a7824 */ /* 0x000fc600078e0211 */
        /* <DEDUP_REMOVED lines=8> */
[----:B------:R-:W4:Y:S04]  /*03e0*/  @P4 LDG.E R28, desc[UR6][R10.64+0x60] ;  /* 0x000060060a1c4981 */ /* 0x000f28000c1e1900 */
[----:B------:R-:W4:Y:S04]  /*03f0*/  @!P0 LDG.E R18, desc[UR6][R10.64] ;  /* 0x000000060a128981 */ /* 0x000f28000c1e1900 */
[----:B------:R-:W4:Y:S04]  /*0400*/  @!P0 LDG.E R19, desc[UR6][R10.64+0x4] ;  /* 0x000004060a138981 */ /* 0x000f28000c1e1900 */
[----:B------:R-:W4:Y:S04]  /*0410*/  @P5 LDG.E R21, desc[UR6][R10.64+0x74] ;  /* 0x000074060a155981 */ /* 0x000f28000c1e1900 */
[----:B------:R-:W4:Y:S04]  /*0420*/  @P1 LDG.E R25, desc[UR6][R10.64+0x20] ;  /* 0x000020060a191981 */ /* 0x000f28000c1e1900 */
[----:B------:R-:W4:Y:S01]  /*0430*/  @P3 LDG.E R27, desc[UR6][R10.64+0x48] ;  /* 0x000048060a1b3981 */ /* 0x000f22000c1e1900 */
[----:B--2---:R-:W-:-:S03]  /*0440*/  @!P0 LOP3.LUT R3, R3, R20, RZ, 0x3c, !PT ;  /* 0x0000001403038212 */ /* 0x004fc600078e3cff */
[----:B------:R-:W2:Y:S01]  /*0450*/  @P1 LDG.E R20, desc[UR6][R10.64+0x14] ;  /* 0x000014060a141981 */ /* 0x000ea2000c1e1900 */
[----:B---3--:R-:W-:-:S03]  /*0460*/  @P1 LOP3.LUT R3, R3, R22, RZ, 0x3c, !PT ;  /* 0x0000001603031212 */ /* 0x008fc600078e3cff */
[----:B------:R-:W3:Y:S01]  /*0470*/  @P1 LDG.E R22, desc[UR6][R10.64+0x1c] ;  /* 0x00001c060a161981 */ /* 0x000ee2000c1e1900 */
[----:B----4-:R-:W-:-:S03]  /*0480*/  @P2 LOP3.LUT R3, R3, R24, RZ, 0x3c, !PT ;  /* 0x0000001803032212 */ /* 0x010fc600078e3cff */
[----:B------:R-:W4:Y:S01]  /*0490*/  @P2 LDG.E R24, desc[UR6][R10.64+0x28] ;  /* 0x000028060a182981 */ /* 0x000f22000c1e1900 */
[----:B------:R-:W-:-:S03]  /*04a0*/  @P3 LOP3.LUT R3, R3, R26, RZ, 0x3c, !PT ;  /* 0x0000001a03033212 */ /* 0x000fc600078e3cff */
[----:B------:R-:W3:Y:S01]  /*04b0*/  @P6 LDG.E R26, desc[UR6][R10.64+0x88] ;  /* 0x000088060a1a6981 */ /* 0x000ee2000c1e1900 */
[----:B------:R-:W-:Y:S02]  /*04c0*/  @P4 LOP3.LUT R3, R3, R28, RZ, 0x3c, !PT ;  /* 0x0000001c03034212 */ /* 0x000fe400078e3cff */
[----:B------:R-:W-:Y:S02]  /*04d0*/  @!P0 LOP3.LUT R7, R7, R18, RZ, 0x3c, !PT ;  /* 0x0000001207078212 */ /* 0x000fe400078e3cff */
[----:B------:R-:W3:Y:S01]  /*04e0*/  @!P0 LDG.E R18, desc[UR6][R10.64+0x8] ;  /* 0x000008060a128981 */ /* 0x000ee2000c1e1900 */
[----:B------:R-:W-:-:S03]  /*04f0*/  @!P0 LOP3.LUT R4, R4, R19, RZ, 0x3c, !PT ;  /* 0x0000001304048212 */ /* 0x000fc600078e3cff */
[----:B------:R-:W3:Y:S01]  /*0500*/  @!P0 LDG.E R19, desc[UR6][R10.64+0xc] ;  /* 0x00000c060a138981 */ /* 0x000ee2000c1e1900 */
[----:B------:R-:W-:-:S03]  /*0510*/  @P5 LOP3.LUT R3, R3, R21, RZ, 0x3c, !PT ;  /* 0x0000001503035212 */ /* 0x000fc600078e3cff */
[----:B------:R-:W3:Y:S01]  /*0520*/  @P1 LDG.E R21, desc[UR6][R10.64+0x18] ;  /* 0x000018060a151981 */ /* 0x000ee2000c1e1900 */
[----:B--2---:R-:W-:-:S03]  /*0530*/  @P1 LOP3.LUT R7, R7, R20, RZ, 0x3c, !PT ;  /* 0x0000001407071212 */ /* 0x004fc600078e3cff */
[----:B------:R-:W2:Y:S01]  /*0540*/  @P3 LDG.E R20, desc[UR6][R10.64+0x3c] ;  /* 0x00003c060a143981 */ /* 0x000ea2000c1e1900 */
[----:B----4-:R-:W-:-:S03]  /*0550*/  @P2 LOP3.LUT R7, R7, R24, RZ, 0x3c, !PT ;  /* 0x0000001807072212 */ /* 0x010fc600078e3cff */
[----:B------:R-:W4:Y:S01]  /*0560*/  @P4 LDG.E R24, desc[UR6][R10.64+0x50] ;  /* 0x000050060a184981 */ /* 0x000f22000c1e1900 */
[----:B---3--:R-:W-:-:S03]  /*0570*/  @!P0 LOP3.LUT R5, R5, R18, RZ, 0x3c, !PT ;  /* 0x0000001205058212 */ /* 0x008fc600078e3cff */
[----:B------:R-:W3:Y:S01]  /*0580*/  @P2 LDG.E R18, desc[UR6][R10.64+0x30] ;  /* 0x000030060a122981 */ /* 0x000ee2000c1e1900 */
[----:B------:R-:W-:-:S03]  /*0590*/  @!P0 LOP3.LUT R2, R2, R19, RZ, 0x3c, !PT ;  /* 0x0000001302028212 */ /* 0x000fc600078e3cff */
[----:B------:R-:W3:Y:S01]  /*05a0*/  @P2 LDG.E R19, desc[UR6][R10.64+0x2c] ;  /* 0x00002c060a132981 */ /* 0x000ee2000c1e1900 */
[----:B------:R-:W-:-:S03]  /*05b0*/  @P1 LOP3.LUT R4, R4, R21, RZ, 0x3c, !PT ;  /* 0x0000001504041212 */ /* 0x000fc600078e3cff */
[----:B------:R-:W3:Y:S01]  /*05c0*/  @P2 LDG.E R21, desc[UR6][R10.64+0x34] ;  /* 0x000034060a152981 */ /* 0x000ee2000c1e1900 */
[----:B------:R-:W-:Y:S02]  /*05d0*/  @P1 LOP3.LUT R5, R5, R22, RZ, 0x3c, !PT ;  /* 0x0000001605051212 */ /* 0x000fe400078e3cff */
[----:B------:R-:W-:Y:S01]  /*05e0*/  @P1 LOP3.LUT R2, R2, R25, RZ, 0x3c, !PT ;  /* 0x0000001902021212 */ /* 0x000fe200078e3cff */
[----:B------:R-:W3:Y:S04]  /*05f0*/  @P3 LDG.E R22, desc[UR6][R10.64+0x44] ;  /* 0x000044060a163981 */ /* 0x000ee8000c1e1900 */
[----:B------:R-:W3:Y:S01]  /*0600*/  @P3 LDG.E R25, desc[UR6][R10.64+0x40] ;  /* 0x000040060a193981 */ /* 0x000ee2000c1e1900 */
[----:B--2---:R-:W-:-:S03]  /*0610*/  @P3 LOP3.LUT R7, R7, R20, RZ, 0x3c, !PT ;  /* 0x0000001407073212 */ /* 0x004fc600078e3cff */
[----:B------:R-:W2:Y:S01]  /*0620*/  @P5 LDG.E R20, desc[UR6][R10.64+0x64] ;  /* 0x000064060a145981 */ /* 0x000ea2000c1e1900 */
[----:B----4-:R-:W-:-:S03]  /*0630*/  @P4 LOP3.LUT R7, R7, R24, RZ, 0x3c, !PT ;  /* 0x0000001807074212 */ /* 0x010fc600078e3cff */
[----:B------:R-:W4:Y:S01]  /*0640*/  @P6 LDG.E R24, desc[UR6][R10.64+0x78] ;  /* 0x000078060a186981 */ /* 0x000f22000c1e1900 */
[----:B---3--:R-:W-:-:S03]  /*0650*/  @P2 LOP3.LUT R5, R5, R18, RZ, 0x3c, !PT ;  /* 0x0000001205052212 */ /* 0x008fc600078e3cff */
[----:B------:R-:W3:Y:S01]  /*0660*/  @P4 LDG.E R18, desc[UR6][R10.64+0x58] ;  /* 0x000058060a124981 */ /* 0x000ee2000c1e1900 */
[----:B------:R-:W-:-:S03]  /*0670*/  @P2 LOP3.LUT R4, R4, R19, RZ, 0x3c, !PT ;  /* 0x0000001304042212 */ /* 0x000fc600078e3cff */
[----:B------:R-:W3:Y:S01]  /*0680*/  @P4 LDG.E R19, desc[UR6][R10.64+0x54] ;  /* 0x000054060a134981 */ /* 0x000ee2000c1e1900 */
[----:B------:R-:W-:-:S03]  /*0690*/  @P2 LOP3.LUT R2, R2, R21, RZ, 0x3c, !PT ;  /* 0x0000001502022212 */ /* 0x000fc600078e3cff */
[----:B------:R-:W3:Y:S01]  /*06a0*/  @P4 LDG.E R21, desc[UR6][R10.64+0x5c] ;  /* 0x00005c060a154981 */ /* 0x000ee2000c1e1900 */
[----:B------:R-:W-:Y:S02]  /*06b0*/  @P3 LOP3.LUT R5, R5, R22, RZ, 0x3c, !PT ;  /* 0x0000001605053212 */ /* 0x000fe400078e3cff */
[----:B------:R-:W-:Y:S01]  /*06c0*/  @P3 LOP3.LUT R2, R2, R27, RZ, 0x3c, !PT ;  /* 0x0000001b02023212 */ /* 0x000fe200078e3cff */
[----:B------:R-:W3:Y:S01]  /*06d0*/  @P5 LDG.E R22, desc[UR6][R10.64+0x6c] ;  /* 0x00006c060a165981 */ /* 0x000ee2000c1e1900 */
[----:B------:R-:W-:-:S03]  /*06e0*/  @P3 LOP3.LUT R4, R4, R25, RZ, 0x3c, !PT ;  /* 0x0000001904043212 */ /* 0x000fc600078e3cff */
[----:B------:R-:W3:Y:S04]  /*06f0*/  @P5 LDG.E R25, desc[UR6][R10.64+0x68] ;  /* 0x000068060a195981 */ /* 0x000ee8000c1e1900 */
[----:B------:R-:W3:Y:S01]  /*0700*/  @P5 LDG.E R27, desc[UR6][R10.64+0x70] ;  /* 0x000070060a1b5981 */ /* 0x000ee2000c1e1900 */
[----:B------:R-:W-:Y:S02]  /*0710*/  LOP3.LUT P0, RZ, R23, 0x80, RZ, 0xc0, !PT ;  /* 0x0000008017ff7812 */ /* 0x000fe4000780c0ff */
[----:B--2---:R-:W-:-:S11]  /*0720*/  @P5 LOP3.LUT R7, R7, R20, RZ, 0x3c, !PT ;  /* 0x0000001407075212 */ /* 0x004fd600078e3cff */
        /* <DEDUP_REMOVED lines=15> */
[----:B------:R-:W-:Y:S02]  /*0820*/  @P6 LOP3.LUT R3, R3, R26, RZ, 0x3c, !PT ;  /* 0x0000001a03036212 */ /* 0x000fe400078e3cff */
[----:B--2---:R-:W-:Y:S02]  /*0830*/  @P0 LOP3.LUT R7, R7, R20, RZ, 0x3c, !PT ;  /* 0x0000001407070212 */ /* 0x004fe400078e3cff */
[----:B----4-:R-:W-:Y:S02]  /*0840*/  @P0 LOP3.LUT R3, R3, R24, RZ, 0x3c, !PT ;  /* 0x0000001803030212 */ /* 0x010fe400078e3cff */
[----:B---3--:R-:W-:Y:S02]  /*0850*/  @P6 LOP3.LUT R5, R5, R18, RZ, 0x3c, !PT ;  /* 0x0000001205056212 */ /* 0x008fe400078e3cff */
[----:B------:R-:W-:Y:S02]  /*0860*/  @P6 LOP3.LUT R4, R4, R19, RZ, 0x3c, !PT ;  /* 0x0000001304046212 */ /* 0x000fe400078e3cff */
[----:B------:R-:W-:-:S02]  /*0870*/  @P6 LOP3.LUT R2, R2, R21, RZ, 0x3c, !PT ;  /* 0x0000001502026212 */ /* 0x000fc400078e3cff */
[----:B------:R-:W-:Y:S02]  /*0880*/  @P0 LOP3.LUT R5, R5, R22, RZ, 0x3c, !PT ;  /* 0x0000001605050212 */ /* 0x000fe400078e3cff */
[----:B------:R-:W-:Y:S02]  /*0890*/  @P0 LOP3.LUT R4, R4, R25, RZ, 0x3c, !PT ;  /* 0x0000001904040212 */ /* 0x000fe400078e3cff */
        /* <DEDUP_REMOVED lines=20> */
[----:B------:R-:W-:-:S03]  /*09e0*/  @P0 LOP3.LUT R2, R2, R21, RZ, 0x3c, !PT ;  /* 0x0000001502020212 */ /* 0x000fc600078e3cff */
[----:B------:R-:W4:Y:S01]  /*09f0*/  @P2 LDG.E R21, desc[UR6][R10.64+0xd4] ;  /* 0x0000d4060a152981 */ /* 0x000f22000c1e1900 */
[----:B------:R-:W-:-:S03]  /*0a00*/  @P1 LOP3.LUT R4, R4, R25, RZ, 0x3c, !PT ;  /* 0x0000001904041212 */ /* 0x000fc600078e3cff */
[----:B------:R-:W4:Y:S01]  /*0a10*/  @P3 LDG.E R25, desc[UR6][R10.64+0xe8] ;  /* 0x0000e8060a193981 */ /* 0x000f22000c1e1900 */
[----:B--2---:R-:W-:-:S03]  /*0a20*/  @P0 LOP3.LUT R3, R3, R18, RZ, 0x3c, !PT ;  /* 0x0000001203030212 */ /* 0x004fc600078e3cff */
[----:B------:R-:W2:Y:S01]  /*0a30*/  @P4 LDG.E R18, desc[UR6][R10.64+0xf0] ;  /* 0x0000f0060a124981 */ /* 0x000ea2000c1e1900 */
[----:B------:R-:W-:-:S03]  /*0a40*/  @P1 LOP3.LUT R3, R3, R24, RZ, 0x3c, !PT ;  /* 0x0000001803031212 */ /* 0x000fc600078e3cff */
[----:B------:R-:W2:Y:S01]  /*0a50*/  @P3 LDG.E R24, desc[UR6][R10.64+0xdc] ;  /* 0x0000dc060a183981 */ /* 0x000ea2000c1e1900 */
[----:B---3--:R-:W-:-:S03]  /*0a60*/  @P1 LOP3.LUT R7, R7, R20, RZ, 0x3c, !PT ;  /* 0x0000001407071212 */ /* 0x008fc600078e3cff */
[----:B------:R-:W3:Y:S01]  /*0a70*/  @P2 LDG.E R20, desc[UR6][R10.64+0xd0] ;  /* 0x0000d0060a142981 */ /* 0x000ee2000c1e1900 */
[----:B------:R-:W-:Y:S02]  /*0a80*/  LOP3.LUT P0, RZ, R23, 0x8000, RZ, 0xc0, !PT ;  /* 0x0000800017ff7812 */ /* 0x000fe4000780c0ff */
[----:B------:R-:W-:Y:S01]  /*0a90*/  @P2 LOP3.LUT R7, R7, R26, RZ, 0x3c, !PT ;  /* 0x0000001a07072212 */ /* 0x000fe200078e3cff */
[----:B------:R-:W3:Y:S04]  /*0aa0*/  @P3 LDG.E R23, desc[UR6][R10.64+0xe0] ;  /* 0x0000e0060a173981 */ /* 0x000ee8000c1e1900 */
[----:B------:R-:W3:Y:S01]  /*0ab0*/  @P3 LDG.E R26, desc[UR6][R10.64+0xe4] ;  /* 0x0000e4060a1a3981 */ /* 0x000ee2000c1e1900 */
[----:B------:R-:W-:Y:S02]  /*0ac0*/  @P1 LOP3.LUT R2, R2, R27, RZ, 0x3c, !PT ;  /* 0x0000001b02021212 */ /* 0x000fe400078e3cff */
[----:B----4-:R-:W-:-:S02]  /*0ad0*/  @P2 LOP3.LUT R3, R3, R22, RZ, 0x3c, !PT ;  /* 0x0000001603032212 */ /* 0x010fc400078e3cff */
[----:B------:R-:W4:Y:S01]  /*0ae0*/  @P4 LDG.E R22, desc[UR6][R10.64+0x100] ;  /* 0x000100060a164981 */ /* 0x000f22000c1e1900 */
[----:B------:R-:W-:Y:S02]  /*0af0*/  @P2 LOP3.LUT R4, R4, R19, RZ, 0x3c, !PT ;  /* 0x0000001304042212 */ /* 0x000fe400078e3cff */
[----:B------:R-:W-:Y:S01]  /*0b00*/  @P2 LOP3.LUT R2, R2, R21, RZ, 0x3c, !PT ;  /* 0x0000001502022212 */ /* 0x000fe200078e3cff */
[----:B------:R-:W4:Y:S04]  /*0b10*/  @P4 LDG.E R19, desc[UR6][R10.64+0xf4] ;  /* 0x0000f4060a134981 */ /* 0x000f28000c1e1900 */
[----:B------:R-:W4:Y:S01]  /*0b20*/  @P4 LDG.E R21, desc[UR6][R10.64+0xfc] ;  /* 0x0000fc060a154981 */ /* 0x000f22000c1e1900 */
[----:B------:R-:W-:-:S03]  /*0b30*/  @P3 LOP3.LUT R2, R2, R25, RZ, 0x3c, !PT ;  /* 0x0000001902023212 */ /* 0x000fc600078e3cff */
[----:B------:R-:W4:Y:S01]  /*0b40*/  @P5 LDG.E R25, desc[UR6][R10.64+0x110] ;  /* 0x000110060a195981 */ /* 0x000f22000c1e1900 */
[----:B--2---:R-:W-:-:S03]  /*0b50*/  @P3 LOP3.LUT R7, R7, R24, RZ, 0x3c, !PT ;  /* 0x0000001807073212 */ /* 0x004fc600078e3cff */
[----:B------:R-:W2:Y:S01]  /*0b60*/  @P5 LDG.E R24, desc[UR6][R10.64+0x104] ;  /* 0x000104060a185981 */ /* 0x000ea2000c1e1900 */
[----:B---3--:R-:W-:Y:S02]  /*0b70*/  @P2 LOP3.LUT R5, R5, R20, RZ, 0x3c, !PT ;  /* 0x0000001405052212 */ /* 0x008fe400078e3cff */
[----:B------:R-:W-:Y:S01]  /*0b80*/  @P4 LOP3.LUT R7, R7, R18, RZ, 0x3c, !PT ;  /* 0x0000001207074212 */ /* 0x000fe200078e3cff */
[----:B------:R-:W3:Y:S01]  /*0b90*/  @P4 LDG.E R20, desc[UR6][R10.64+0xf8] ;  /* 0x0000f8060a144981 */ /* 0x000ee2000c1e1900 */
[----:B------:R-:W-:-:S03]  /*0ba0*/  @P3 LOP3.LUT R4, R4, R23, RZ, 0x3c, !PT ;  /* 0x0000001704043212 */ /* 0x000fc600078e3cff */
[----:B------:R-:W3:Y:S01]  /*0bb0*/  @P5 LDG.E R18, desc[UR6][R10.64+0x114] ;  /* 0x000114060a125981 */ /* 0x000ee2000c1e1900 */
[----:B------:R-:W-:-:S03]  /*0bc0*/  @P3 LOP3.LUT R5, R5, R26, RZ, 0x3c, !PT ;  /* 0x0000001a05053212 */ /* 0x000fc600078e3cff */
[----:B------:R-:W3:Y:S04]  /*0bd0*/  @P5 LDG.E R23, desc[UR6][R10.64+0x108] ;  /* 0x000108060a175981 */ /* 0x000ee8000c1e1900 */
[----:B------:R-:W3:Y:S01]  /*0be0*/  @P5 LDG.E R26, desc[UR6][R10.64+0x10c] ;  /* 0x00010c060a1a5981 */ /* 0x000ee2000c1e1900 */
[----:B------:R-:W-:Y:S02]  /*0bf0*/  @P3 LOP3.LUT R3, R3, R28, RZ, 0x3c, !PT ;  /* 0x0000001c03033212 */ /* 0x000fe400078e3cff */
[----:B----4-:R-:W-:Y:S01]  /*0c00*/  @P4 LOP3.LUT R4, R4, R19, RZ, 0x3c, !PT ;  /* 0x0000001304044212 */ /* 0x010fe200078e3cff */
[----:B------:R-:W4:Y:S01]  /*0c10*/  @P0 LDG.E R28, desc[UR6][R10.64+0x13c] ;  /* 0x00013c060a1c0981 */ /* 0x000f22000c1e1900 */
[----:B------:R-:W-:Y:S02]  /*0c20*/  @P4 LOP3.LUT R3, R3, R22, RZ, 0x3c, !PT ;  /* 0x0000001603034212 */ /* 0x000fe400078e3cff */
[----:B------:R-:W-:Y:S01]  /*0c30*/  @P4 LOP3.LUT R2, R2, R21, RZ, 0x3c, !PT ;  /* 0x0000001502024212 */ /* 0x000fe200078e3cff */
[----:B------:R-:W4:Y:S04]  /*0c40*/  @P6 LDG.E R19, desc[UR6][R10.64+0x11c] ;  /* 0x00011c060a136981 */ /* 0x000f28000c1e1900 */
[----:B------:R-:W4:Y:S01]  /*0c50*/  @P6 LDG.E R22, desc[UR6][R10.64+0x120] ;  /* 0x000120060a166981 */ /* 0x000f22000c1e1900 */
[----:B------:R-:W-:-:S03]  /*0c60*/  @P5 LOP3.LUT R2, R2, R25, RZ, 0x3c, !PT ;  /* 0x0000001902025212 */ /* 0x000fc600078e3cff */
[----:B------:R-:W4:Y:S04]  /*0c70*/  @P6 LDG.E R21, desc[UR6][R10.64+0x124] ;  /* 0x000124060a156981 */ /* 0x000f28000c1e1900 */
[----:B------:R-:W4:Y:S01]  /*0c80*/  @P0 LDG.E R25, desc[UR6][R10.64+0x138] ;  /* 0x000138060a190981 */ /* 0x000f22000c1e1900 */
[----:B--2---:R-:W-:-:S03]  /*0c90*/  @P5 LOP3.LUT R7, R7, R24, RZ, 0x3c, !PT ;  /* 0x0000001807075212 */ /* 0x004fc600078e3cff */
[----:B------:R-:W2:Y:S01]  /*0ca0*/  @P0 LDG.E R24, desc[UR6][R10.64+0x12c] ;  /* 0x00012c060a180981 */ /* 0x000ea2000c1e1900 */
[----:B---3--:R-:W-:-:S03]  /*0cb0*/  @P4 LOP3.LUT R5, R5, R20, RZ, 0x3c, !PT ;  /* 0x0000001405054212 */ /* 0x008fc600078e3cff */
[----:B------:R-:W3:Y:S01]  /*0cc0*/  @P6 LDG.E R20, desc[UR6][R10.64+0x118] ;  /* 0x000118060a146981 */ /* 0x000ee2000c1e1900 */
[----:B------:R-:W-:-:S03]  /*0cd0*/  @P5 LOP3.LUT R3, R3, R18, RZ, 0x3c, !PT ;  /* 0x0000001203035212 */ /* 0x000fc600078e3cff */
[----:B------:R-:W2:Y:S01]  /*0ce0*/  @P6 LDG.E R18, desc[UR6][R10.64+0x128] ;  /* 0x000128060a126981 */ /* 0x000ea2000c1e1900 */
[----:B------:R-:W-:-:S03]  /*0cf0*/  @P5 LOP3.LUT R4, R4, R23, RZ, 0x3c, !PT ;  /* 0x0000001704045212 */ /* 0x000fc600078e3cff */
[----:B------:R-:W2:Y:S01]  /*0d00*/  @P0 LDG.E R23, desc[UR6][R10.64+0x130] ;  /* 0x000130060a170981 */ /* 0x000ea2000c1e1900 */
[----:B------:R-:W-:-:S03]  /*0d10*/  @P5 LOP3.LUT R5, R5, R26, RZ, 0x3c, !PT ;  /* 0x0000001a05055212 */ /* 0x000fc600078e3cff */
[----:B------:R-:W2:Y:S01]  /*0d20*/  @P0 LDG.E R26, desc[UR6][R10.64+0x134] ;  /* 0x000134060a1a0981 */ /* 0x000ea2000c1e1900 */
[----:B------:R-:W-:-:S05]  /*0d30*/  VIADD R17, R17, 0x10 ;  /* 0x0000001011117836 */ /* 0x000fca0000000000 */
[----:B------:R-:W-:Y:S02]  /*0d40*/  ISETP.NE.AND P1, PT, R17, 0x20, PT ;  /* 0x000000201100780c */ /* 0x000fe40003f25270 */
[----:B----4-:R-:W-:Y:S02]  /*0d50*/  @P6 LOP3.LUT R4, R4, R19, RZ, 0x3c, !PT ;  /* 0x0000001304046212 */ /* 0x010fe400078e3cff */
[----:B------:R-:W-:Y:S02]  /*0d60*/  @P6 LOP3.LUT R5, R5, R22, RZ, 0x3c, !PT ;  /* 0x0000001605056212 */ /* 0x000fe400078e3cff */
[----:B------:R-:W-:-:S04]  /*0d70*/  @P6 LOP3.LUT R2, R2, R21, RZ, 0x3c, !PT ;  /* 0x0000001502026212 */ /* 0x000fc800078e3cff */
[----:B------:R-:W-:Y:S02]  /*0d80*/  @P0 LOP3.LUT R2, R2, R25, RZ, 0x3c, !PT ;  /* 0x0000001902020212 */ /* 0x000fe400078e3cff */
[----:B---3--:R-:W-:Y:S02]  /*0d90*/  @P6 LOP3.LUT R7, R7, R20, RZ, 0x3c, !PT ;  /* 0x0000001407076212 */ /* 0x008fe400078e3cff */
[----:B--2---:R-:W-:Y:S02]  /*0da0*/  @P6 LOP3.LUT R3, R3, R18, RZ, 0x3c, !PT ;  /* 0x0000001203036212 */ /* 0x004fe400078e3cff */
[----:B------:R-:W-:Y:S02]  /*0db0*/  @P0 LOP3.LUT R7, R7, R24, RZ, 0x3c, !PT ;  /* 0x0000001807070212 */ /* 0x000fe400078e3cff */
[----:B------:R-:W-:Y:S02]  /*0dc0*/  @P0 LOP3.LUT R4, R4, R23, RZ, 0x3c, !PT ;  /* 0x0000001704040212 */ /* 0x000fe400078e3cff */
[----:B------:R-:W-:-:S02]  /*0dd0*/  @P0 LOP3.LUT R3, R3, R28, RZ, 0x3c, !PT ;  /* 0x0000001c03030212 */ /* 0x000fc400078e3cff */
[----:B------:R-:W-:Y:S01]  /*0de0*/  @P0 LOP3.LUT R5, R5, R26, RZ, 0x3c, !PT ;  /* 0x0000001a05050212 */ /* 0x000fe200078e3cff */
[----:B------:R-:W-:Y:S06]  /*0df0*/  @P1 BRA `(.L_x_28) ;  /* 0xfffffff400481947 */ /* 0x000fec000383ffff */
[----:B------:R-:W-:-:S05]  /*0e00*/  VIADD R15, R15, 0x1 ;  /* 0x000000010f0f7836 */ /* 0x000fca0000000000 */
[----:B------:R-:W-:-:S13]  /*0e10*/  ISETP.NE.AND P0, PT, R15, 0x5, PT ;  /* 0x000000050f00780c */ /* 0x000fda0003f05270 */
[----:B------:R-:W-:Y:S05]  /*0e20*/  @P0 BRA `(.L_x_29) ;  /* 0xfffffff400280947 */ /* 0x000fea000383ffff */
[----:B------:R-:W0:Y:S01]  /*0e30*/  LDC.64 R10, c[0x0][0x388] ;  /* 0x0000e200ff0a7b82 */ /* 0x000e220000000a00 */
[----:B------:R-:W-:Y:S01]  /*0e40*/  VIADD R14, R14, 0x1 ;  /* 0x000000010e0e7836 */ /* 0x000fe20000000000 */
[----:B------:R-:W-:-:S04]  /*0e50*/  LOP3.LUT R15, R13, 0x3, RZ, 0xc0, !PT ;  /* 0x000000030d0f7812 */ /* 0x000fc800078ec0ff */
[----:B------:R-:W-:Y:S01]  /*0e60*/  ISETP.GE.U32.AND P0, PT, R14, R15, PT ;  /* 0x0000000f0e00720c */ /* 0x000fe20003f06070 */
[----:B0-----:R-:W-:-:S05]  /*0e70*/  IMAD.WIDE R10, R0, 0x30, R10 ;  /* 0x00000030000a7825 */ /* 0x001fca00078e020a */
[----:B------:R0:W-:Y:S04]  /*0e80*/  STG.E desc[UR6][R10.64+0x4], R7 ;  /* 0x000004070a007986 */ /* 0x0001e8000c101906 */
[----:B------:R0:W-:Y:S04]  /*0e90*/  STG.E.64 desc[UR6][R10.64+0x8], R4 ;  /* 0x000008040a007986 */ /* 0x0001e8000c101b06 */
[----:B------:R0:W-:Y:S01]  /*0ea0*/  STG.E.64 desc[UR6][R10.64+0x10], R2 ;  /* 0x000010020a007986 */ /* 0x0001e2000c101b06 */
[----:B------:R-:W-:Y:S05]  /*0eb0*/  @!P0 BRA `(.L_x_30) ;  /* 0xfffffff000f48947 */ /* 0x000fea000383ffff */
.L_x_27:
[----:B------:R-:W-:Y:S05]  /*0ec0*/  BSYNC.RECONVERGENT B1 ;  /* 0x0000000000017941 */ /* 0x000fea0003800200 */
.L_x_26:
[C---:B------:R-:W-:Y:S01]  /*0ed0*/  ISETP.GT.U32.AND P0, PT, R13.reuse, 0x3, PT ;  /* 0x000000030d00780c */ /* 0x040fe20003f04070 */
[----:B------:R-:W-:Y:S01]  /*0ee0*/  VIADD R12, R12, 0x1 ;  /* 0x000000010c0c7836 */ /* 0x000fe20000000000 */
[--C-:B------:R-:W-:Y:S02]  /*0ef0*/  SHF.R.U64 R13, R13, 0x2, R6.reuse ;  /* 0x000000020d0d7819 */ /* 0x100fe40000001206 */
[----:B------:R-:W-:Y:S02]  /*0f00*/  ISETP.GT.U32.AND.EX P0, PT, R6, RZ, PT, P0 ;  /* 0x000000ff0600720c */ /* 0x000fe40003f04100 */
[----:B------:R-:W-:-:S11]  /*0f10*/  SHF.R.U32.HI R6, RZ, 0x2, R6 ;  /* 0x00000002ff067819 */ /* 0x000fd60000011606 */
[----:B------:R-:W-:Y:S05]  /*0f20*/  @P0 BRA `(.L_x_31) ;  /* 0xfffffff000b80947 */ /* 0x000fea000383ffff */
.L_x_25:
[----:B------:R-:W-:Y:S05]  /*0f30*/  BSYNC.RECONVERGENT B0 ;  /* 0x0000000000007941 */ /* 0x000fea0003800200 */
.L_x_24:
[----:B0-----:R-:W0:Y:S01]  /*0f40*/  LDC.64 R8, c[0x0][0x388] ;  /* 0x0000e200ff087b82 */ /* 0x001e220000000a00 */
[----:B------:R-:W-:Y:S01]  /*0f50*/  IMAD.MOV.U32 R6, RZ, RZ, 0x319e49d4 ;  /* 0x319e49d4ff067424 */ /* 0x000fe200078e00ff */
[----:B------:R-:W-:Y:S01]  /*0f60*/  UMOV UR4, URZ ;  /* 0x000000ff00047c82 */ /* 0x000fe20008000000 */
[----:B------:R-:W-:Y:S02]  /*0f70*/  IMAD.MOV.U32 R10, RZ, RZ, RZ ;  /* 0x000000ffff0a7224 */ /* 0x000fe400078e00ff */
[----:B0-----:R-:W-:-:S05]  /*0f80*/  IMAD.WIDE R8, R0, 0x30, R8 ;  /* 0x0000003000087825 */ /* 0x001fca00078e0208 */
[----:B------:R0:W-:Y:S04]  /*0f90*/  STG.E.64 desc[UR6][R8.64+0x18], RZ ;  /* 0x000018ff08007986 */ /* 0x0001e8000c101b06 */
[----:B------:R0:W-:Y:S04]  /*0fa0*/  STG.E desc[UR6][R8.64+0x20], RZ ;  /* 0x000020ff08007986 */ /* 0x0001e8000c101906 */
[----:B------:R0:W-:Y:S02]  /*0fb0*/  STG.E.64 desc[UR6][R8.64+0x28], RZ ;  /* 0x000028ff08007986 */ /* 0x0001e4000c101b06 */
.L_x_32:
[----:B------:R-:W-:Y:S01]  /*0fc0*/  SHF.R.U32.HI R12, RZ, 0x2, R7 ;  /* 0x00000002ff0c7819 */ /* 0x000fe20000011607 */
[----:B------:R-:W-:Y:S01]  /*0fd0*/  UIADD3 UR4, UPT, UPT, UR4, 0x4, URZ ;  /* 0x0000000404047890 */ /* 0x000fe2000fffe0ff */
[----:B------:R-:W-:Y:S02]  /*0fe0*/  SHF.R.U32.HI R13, RZ, 0x2, R4 ;  /* 0x00000002ff0d7819 */ /* 0x000fe40000011604 */
[----:B------:R-:W-:Y:S01]  /*0ff0*/  LOP3.LUT R12, R12, R7, RZ, 0x3c, !PT ;  /* 0x000000070c0c7212 */ /* 0x000fe200078e3cff */
[----:B------:R-:W-:Y:S01]  /*1000*/  IMAD.SHL.U32 R7, R3, 0x10, RZ ;  /* 0x0000001003077824 */ /* 0x000fe200078e00ff */
        /* <DEDUP_REMOVED lines=26> */
[----:B------:R-:W-:Y:S02]  /*11b0*/  LOP3.LUT R7, R4, R13, RZ, 0x3c, !PT ;  /* 0x0000000d04077212 */ /* 0x000fe400078e3cff */
[----:B------:R-:W-:Y:S02]  /*11c0*/  SHF.R.U32.HI R4, RZ, 0x2, R11 ;  /* 0x00000002ff047819 */ /* 0x000fe4000001160b */
[----:B------:R-:W-:Y:S01]  /*11d0*/  IADD3 R17, PT, PT, R6, 0x10974f, R7 ;  /* 0x0010974f06117810 */ /* 0x000fe20007ffe007 */
[----:B------:R-:W-:-:S03]  /*11e0*/  IMAD.SHL.U32 R3, R7, 0x10, RZ ;  /* 0x0000001007037824 */ /* 0x000fc600078e00ff */
[----:B------:R-:W-:Y:S02]  /*11f0*/  I2FP.F32.U32 R18, R17 ;  /* 0x0000001100127245 */ /* 0x000fe40000201000 */
[----:B------:R-:W-:Y:S02]  /*1200*/  LOP3.LUT R2, R12, R2, R3, 0x96, !PT ;  /* 0x000000020c027212 */ /* 0x000fe400078e9603 */
[----:B------:R-:W-:Y:S02]  /*1210*/  LOP3.LUT R3, R4, R11, RZ, 0x3c, !PT ;  /* 0x0000000b04037212 */ /* 0x000fe400078e3cff */
[----:B------:R-:W-:-:S03]  /*1220*/  LOP3.LUT R4, R2, R7, RZ, 0x3c, !PT ;  /* 0x0000000702047212 */ /* 0x000fc600078e3cff */
[----:B------:R-:W-:Y:S02]  /*1230*/  IMAD.SHL.U32 R12, R3, 0x2, RZ ;  /* 0x00000002030c7824 */ /* 0x000fe400078e00ff */
        /* <DEDUP_REMOVED lines=12> */
[----:B------:R-:W-:Y:S01]  /*1300*/  FMUL R15, R15, R15 ;  /* 0x0000000f0f0f7220 */ /* 0x000fe20000400000 */
[----:B------:R-:W-:Y:S01]  /*1310*/  FFMA R18, R18, R11, 1.1641532182693481445e-10 ;  /* 0x2f00000012127423 */ /* 0x000fe2000000000b */
[----:B------:R-:W-:-:S02]  /*1320*/  LOP3.LUT R2, R14, R2, R3, 0x96, !PT ;  /* 0x000000020e027212 */ /* 0x000fc400078e9603 */
[----:B------:R-:W-:Y:S01]  /*1330*/  LOP3.LUT R12, R12, R13, RZ, 0x3c, !PT ;  /* 0x0000000d0c0c7212 */ /* 0x000fe200078e3cff */
[----:B------:R-:W-:Y:S01]  /*1340*/  FFMA R15, R16, R16, R15 ;  /* 0x00000010100f7223 */ /* 0x000fe2000000000f */
[----:B------:R-:W-:Y:S02]  /*1350*/  LOP3.LUT R2, R2, R5, RZ, 0x3c, !PT ;  /* 0x0000000502027212 */ /* 0x000fe400078e3cff */
[----:B------:R-:W-:Y:S01]  /*1360*/  IADD3 R14, PT, PT, R6, 0xb0f8a, R13 ;  /* 0x000b0f8a060e7810 */ /* 0x000fe20007ffe00d */
[----:B------:R-:W-:Y:S01]  /*1370*/  IMAD.SHL.U32 R13, R12, 0x2, RZ ;  /* 0x000000020c0d7824 */ /* 0x000fe200078e00ff */
[----:B------:R-:W-:Y:S01]  /*1380*/  FSETP.GTU.AND P0, PT, R15, 1, PT ;  /* 0x3f8000000f00780b */ /* 0x000fe20003f0c000 */
[----:B------:R-:W-:Y:S01]  /*1390*/  IMAD.SHL.U32 R3, R2, 0x10, RZ ;  /* 0x0000001002037824 */ /* 0x000fe200078e00ff */
[----:B------:R-:W-:-:S04]  /*13a0*/  I2FP.F32.U32 R14, R14 ;  /* 0x0000000e000e7245 */ /* 0x000fc80000201000 */
[----:B------:R-:W-:Y:S01]  /*13b0*/  LOP3.LUT R3, R12, R13, R3, 0x96, !PT ;  /* 0x0000000d0c037212 */ /* 0x000fe200078e9603 */
[----:B------:R-:W-:Y:S01]  /*13c0*/  FFMA R14, R14, R11, 1.1641532182693481445e-10 ;  /* 0x2f0000000e0e7423 */ /* 0x000fe2000000000b */
[----:B------:R-:W-:Y:S02]  /*13d0*/  IADD3 R13, PT, PT, R6, 0x1ba6d9, R5 ;  /* 0x001ba6d9060d7810 */ /* 0x000fe40007ffe005 */
[----:B------:R-:W-:Y:S02]  /*13e0*/  LOP3.LUT R3, R3, R2, RZ, 0x3c, !PT ;  /* 0x0000000203037212 */ /* 0x000fe400078e3cff */
[----:B------:R-:W-:Y:S01]  /*13f0*/  I2FP.F32.U32 R16, R13 ;  /* 0x0000000d00107245 */ /* 0x000fe20000201000 */
[----:B------:R-:W-:Y:S01]  /*1400*/  FMUL R13, R18, R18 ;  /* 0x00000012120d7220 */ /* 0x000fe20000400000 */
[C---:B------:R-:W-:Y:S02]  /*1410*/  IADD3 R12, PT, PT, R6.reuse, 0x161f14, R4 ;  /* 0x00161f14060c7810 */ /* 0x040fe40007ffe004 */
[----:B------:R-:W-:Y:S01]  /*1420*/  IADD3 R17, PT, PT, R6, 0x26b663, R3 ;  /* 0x0026b66306117810 */ /* 0x000fe20007ffe003 */
[----:B------:R-:W-:Y:S01]  /*1430*/  FFMA R16, R16, R11, 1.1641532182693481445e-10 ;  /* 0x2f00000010107423 */ /* 0x000fe2000000000b */
[----:B------:R-:W-:Y:S01]  /*1440*/  FFMA R13, R14, R14, R13 ;  /* 0x0000000e0e0d7223 */ /* 0x000fe2000000000d */
[----:B------:R-:W-:-:S02]  /*1450*/  I2FP.F32.U32 R12, R12 ;  /* 0x0000000c000c7245 */ /* 0x000fc40000201000 */
[----:B------:R-:W-:Y:S01]  /*1460*/  FMUL R15, R16, R16 ;  /* 0x00000010100f7220 */ /* 0x000fe20000400000 */
[C---:B------:R-:W-:Y:S01]  /*1470*/  IADD3 R14, PT, PT, R6.reuse, 0x212e9e, R2 ;  /* 0x00212e9e060e7810 */ /* 0x040fe20007ffe002 */
[----:B------:R-:W-:Y:S01]  /*1480*/  VIADD R6, R6, 0x2c3e28 ;  /* 0x002c3e2806067836 */ /* 0x000fe20000000000 */
[----:B------:R-:W-:Y:S01]  /*1490*/  I2FP.F32.U32 R16, R17 ;  /* 0x0000001100107245 */ /* 0x000fe20000201000 */
[-C--:B------:R-:W-:Y:S01]  /*14a0*/  FFMA R12, R12, R11.reuse, 1.1641532182693481445e-10 ;  /* 0x2f0000000c0c7423 */ /* 0x080fe2000000000b */
[----:B------:R-:W-:Y:S02]  /*14b0*/  I2FP.F32.U32 R14, R14 ;  /* 0x0000000e000e7245 */ /* 0x000fe40000201000 */
[----:B------:R-:W-:Y:S01]  /*14c0*/  FSETP.GTU.AND P1, PT, R13, 1, PT ;  /* 0x3f8000000d00780b */ /* 0x000fe20003f2c000 */
[-C--:B------:R-:W-:Y:S01]  /*14d0*/  FFMA R16, R16, R11.reuse, 1.1641532182693481445e-10 ;  /* 0x2f00000010107423 */ /* 0x080fe2000000000b */
[----:B------:R-:W-:Y:S01]  /*14e0*/  FFMA R15, R12, R12, R15 ;  /* 0x0000000c0c0f7223 */ /* 0x000fe2000000000f */
[----:B------:R-:W-:Y:S01]  /*14f0*/  FFMA R14, R14, R11, 1.1641532182693481445e-10 ;  /* 0x2f0000000e0e7423 */ /* 0x000fe2000000000b */
[----:B------:R-:W-:-:S02]  /*1500*/  VIADD R13, R10, 0x1 ;  /* 0x000000010a0d7836 */ /* 0x000fc40000000000 */
[----:B------:R-:W-:Y:S01]  /*1510*/  FMUL R11, R16, R16 ;  /* 0x00000010100b7220 */ /* 0x000fe20000400000 */
[----:B------:R-:W-:Y:S01]  /*1520*/  @P0 IMAD.MOV R13, RZ, RZ, R10 ;  /* 0x000000ffff0d0224 */ /* 0x000fe200078e020a */
[----:B------:R-:W-:Y:S02]  /*1530*/  FSETP.GTU.AND P0, PT, R15, 1, PT ;  /* 0x3f8000000f00780b */ /* 0x000fe40003f0c000 */
[----:B------:R-:W-:Y:S01]  /*1540*/  FFMA R11, R14, R14, R11 ;  /* 0x0000000e0e0b7223 */ /* 0x000fe2000000000b */
[----:B------:R-:W-:Y:S02]  /*1550*/  VIADD R10, R13, 0x1 ;  /* 0x000000010d0a7836 */ /* 0x000fe40000000000 */
[----:B------:R-:W-:Y:S02]  /*1560*/  @P1 IMAD.MOV R10, RZ, RZ, R13 ;  /* 0x000000ffff0a1224 */ /* 0x000fe400078e020d */
[----:B------:R-:W-:Y:S02]  /*1570*/  FSETP.GTU.AND P1, PT, R11, 1, PT ;  /* 0x3f8000000b00780b */ /* 0x000fe40003f2c000 */
[----:B------:R-:W-:-:S04]  /*1580*/  VIADD R11, R10, 0x1 ;  /* 0x000000010a0b7836 */ /* 0x000fc80000000000 */
[----:B------:R-:W-:-:S04]  /*1590*/  @P0 IMAD.MOV R11, RZ, RZ, R10 ;  /* 0x000000ffff0b0224 */ /* 0x000fc800078e020a */
[----:B------:R-:W-:-:S03]  /*15a0*/  VIADD R10, R11, 0x1 ;  /* 0x000000010b0a7836 */ /* 0x000fc60000000000 */
[----:B------:R-:W-:Y:S01]  /*15b0*/  @P1 IMAD.MOV R10, RZ, RZ, R11 ;  /* 0x000000ffff0a1224 */ /* 0x000fe200078e020b */
[----:B------:R-:W-:Y:S06]  /*15c0*/  BRA.U UP0, `(.L_x_32) ;  /* 0xfffffff9007c7547 */ /* 0x000fec000b83ffff */
[----:B------:R-:W1:Y:S01]  /*15d0*/  LDCU.64 UR4, c[0x0][0x380] ;  /* 0x00007000ff0477ac */ /* 0x000e620008000a00 */
[----:B------:R-:W-:Y:S01]  /*15e0*/  I2FP.F32.U32 R12, R10 ;  /* 0x0000000a000c7245 */ /* 0x000fe20000201000 */
[----:B------:R-:W-:Y:S01]  /*15f0*/  IMAD.MOV.U32 R6, RZ, RZ, -0x1d6e9df1 ;  /* 0xe291620fff067424 */ /* 0x000fe200078e00ff */
[----:B------:R-:W-:Y:S01]  /*1600*/  SHF.R.S32.HI R11, RZ, 0x1f, R0 ;  /* 0x0000001fff0b7819 */ /* 0x000fe20000011400 */
[----:B------:R-:W-:Y:S02]  /*1610*/  STG.E.64 desc[UR6][R8.64+0x8], R4 ;  /* 0x0000080408007986 */ /* 0x000fe4000c101b06 */
[----:B------:R-:W-:Y:S02]  /*1620*/  FMUL.M4 R13, R12, 0.000244140625 ;  /* 0x398000000c0d7820 */ /* 0x000fe40000600000 */
[----:B------:R-:W-:Y:S04]  /*1630*/  STG.E.64 desc[UR6][R8.64+0x10], R2 ;  /* 0x0000100208007986 */ /* 0x000fe8000c101b06 */
[----:B------:R-:W-:Y:S01]  /*1640*/  STG.E.64 desc[UR6][R8.64], R6 ;  /* 0x0000000608007986 */ /* 0x000fe2000c101b06 */
[----:B-1----:R-:W-:-:S04]  /*1650*/  LEA R10, P0, R0, UR4, 0x2 ;  /* 0x00000004000a7c11 */ /* 0x002fc8000f8010ff */
[----:B------:R-:W-:-:S05]  /*1660*/  LEA.HI.X R11, R0, UR5, R11, 0x2, P0 ;  /* 0x00000005000b7c11 */ /* 0x000fca00080f140b */
[----:B------:R-:W-:Y:S01]  /*1670*/  STG.E desc[UR6][R10.64], R13 ;  /* 0x0000000d0a007986 */ /* 0x000fe2000c101906 */
[----:B------:R-:W-:Y:S05]  /*1680*/  EXIT ;  /* 0x000000000000794d */ /* 0x000fea0003800000 */
.L_x_33:
        /* <DEDUP_REMOVED lines=15> */
.L_x_36:


//--------------------- .nv.global.init           --------------------------
	.section	.nv.global.init,"aw",@progbits
	.align	4
.nv.global.init:
	.type		mrg32k3aM1SubSeq,@object
	.size		mrg32k3aM1SubSeq,(mrg32k3aM2SubSeq - mrg32k3aM1SubSeq)
mrg32k3aM1SubSeq:
        /*0000*/ 	.byte	0x0b, 0xcc, 0xee, 0x04, 0x73, 0x29, 0x8b, 0x6f, 0xf6, 0x53, 0x03, 0xf6, 0x23, 0xf6, 0xea, 0xda
        /* <DEDUP_REMOVED lines=125> */
	.type		mrg32k3aM2SubSeq,@object
	.size		mrg32k3aM2SubSeq,(mrg32k3aM1 - mrg32k3aM2SubSeq)
mrg32k3aM2SubSeq:
        /* <DEDUP_REMOVED lines=126> */
	.type		mrg32k3aM1,@object
	.size		mrg32k3aM1,(mrg32k3aM1Seq - mrg32k3aM1)
mrg32k3aM1:
        /* <DEDUP_REMOVED lines=144> */
	.type		mrg32k3aM1Seq,@object
	.size		mrg32k3aM1Seq,(mrg32k3aM2 - mrg32k3aM1Seq)
mrg32k3aM1Seq:
        /* <DEDUP_REMOVED lines=144> */
	.type		mrg32k3aM2,@object
	.size		mrg32k3aM2,(mrg32k3aM2Seq - mrg32k3aM2)
mrg32k3aM2:
        /* <DEDUP_REMOVED lines=144> */
	.type		mrg32k3aM2Seq,@object
	.size		mrg32k3aM2Seq,(precalc_xorwow_matrix - mrg32k3aM2Seq)
mrg32k3aM2Seq:
        /* <DEDUP_REMOVED lines=144> */
	.type		precalc_xorwow_matrix,@object
	.size		precalc_xorwow_matrix,(precalc_xorwow_offset_matrix - precalc_xorwow_matrix)
precalc_xorwow_matrix:
        /* <DEDUP_REMOVED lines=6400> */
	.type		precalc_xorwow_offset_matrix,@object
	.size		precalc_xorwow_offset_matrix,(.L_1 - precalc_xorwow_offset_matrix)
precalc_xorwow_offset_matrix:
        /* <DEDUP_REMOVED lines=6400> */
.L_1:


//--------------------- .nv.shared._Z25monte_carlo_kernel_sharedPfP17curandStateXORWOW --------------------------
	.section	.nv.shared._Z25monte_carlo_kernel_sharedPfP17curandStateXORWOW,"aw",@nobits
	.sectionflags	@""
	.align	16
	.zero		1024


//--------------------- .nv.shared.reserved.0     --------------------------
	.section	.nv.shared.reserved.0,"aw",@nobits
	.weak		__nv_reservedSMEM_offset_0_alias
	.size		__nv_reservedSMEM_offset_0_alias, 0, 64
	.other		__nv_reservedSMEM_offset_0_alias,@"STO_CUDA_RESERVED_SHARED STV_DEFAULT"
__nv_reservedSMEM_offset_0_alias:
	.zero		0
	.zero		64


//--------------------- .nv.shared._Z25monte_carlo_kernel_globalPfP17curandStateXORWOW --------------------------
	.section	.nv.shared._Z25monte_carlo_kernel_globalPfP17curandStateXORWOW,"aw",@nobits
	.sectionflags	@""
	.align	16
	.zero		1024


//--------------------- .nv.constant0._Z25monte_carlo_kernel_sharedPfP17curandStateXORWOW --------------------------
	.section	.nv.constant0._Z25monte_carlo_kernel_sharedPfP17curandStateXORWOW,"a",@progbits
	.sectionflags	@""
	.align	4
.nv.constant0._Z25monte_carlo_kernel_sharedPfP17curandStateXORWOW:
	.zero		912


//--------------------- .nv.constant0._Z25monte_carlo_kernel_globalPfP17curandStateXORWOW --------------------------
	.section	.nv.constant0._Z25monte_carlo_kernel_globalPfP17curandStateXORWOW,"a",@progbits
	.sectionflags	@""
	.align	4
.nv.constant0._Z25monte_carlo_kernel_globalPfP17curandStateXORWOW:
	.zero		912


//--------------------- SYMBOLS --------------------------

	.type		.nv.reservedSmem.offset0,@object
	.size		.nv.reservedSmem.offset0,0x4
	.type		.nv.reservedSmem.cap,@object
	.size		.nv.reservedSmem.cap,0x4
